//
// Generated by NVIDIA NVVM Compiler
//
// Compiler Build ID: CL-36424714
// Cuda compilation tools, release 13.0, V13.0.88
// Based on NVVM 20.0.0
//

.version 9.0
.target sm_100
.address_size 64

	// .globl	_Z9dftKernelPK6float2PS_iiii
.global .align 1 .b8 _ZN34_INTERNAL_596dfe7e_4_k_cu_a7998e654cuda3std3__45__cpo5beginE[1];
.global .align 1 .b8 _ZN34_INTERNAL_596dfe7e_4_k_cu_a7998e654cuda3std3__45__cpo3endE[1];
.global .align 1 .b8 _ZN34_INTERNAL_596dfe7e_4_k_cu_a7998e654cuda3std3__45__cpo6cbeginE[1];
.global .align 1 .b8 _ZN34_INTERNAL_596dfe7e_4_k_cu_a7998e654cuda3std3__45__cpo4cendE[1];
.global .align 1 .b8 _ZN34_INTERNAL_596dfe7e_4_k_cu_a7998e654cuda3std3__45__cpo6rbeginE[1];
.global .align 1 .b8 _ZN34_INTERNAL_596dfe7e_4_k_cu_a7998e654cuda3std3__45__cpo4rendE[1];
.global .align 1 .b8 _ZN34_INTERNAL_596dfe7e_4_k_cu_a7998e654cuda3std3__45__cpo7crbeginE[1];
.global .align 1 .b8 _ZN34_INTERNAL_596dfe7e_4_k_cu_a7998e654cuda3std3__45__cpo5crendE[1];
.global .align 1 .b8 _ZN34_INTERNAL_596dfe7e_4_k_cu_a7998e654cuda3std3__436_GLOBAL__N__596dfe7e_4_k_cu_a7998e656ignoreE[1];
.global .align 1 .b8 _ZN34_INTERNAL_596dfe7e_4_k_cu_a7998e654cuda3std3__419piecewise_constructE[1];
.global .align 1 .b8 _ZN34_INTERNAL_596dfe7e_4_k_cu_a7998e654cuda3std3__48in_placeE[1];
.global .align 1 .b8 _ZN34_INTERNAL_596dfe7e_4_k_cu_a7998e654cuda3std3__420unreachable_sentinelE[1];
.global .align 1 .b8 _ZN34_INTERNAL_596dfe7e_4_k_cu_a7998e654cuda3std6ranges3__45__cpo4swapE[1];
.global .align 1 .b8 _ZN34_INTERNAL_596dfe7e_4_k_cu_a7998e654cuda3std6ranges3__45__cpo9iter_moveE[1];
.global .align 1 .b8 _ZN34_INTERNAL_596dfe7e_4_k_cu_a7998e654cuda3std6ranges3__45__cpo5beginE[1];
.global .align 1 .b8 _ZN34_INTERNAL_596dfe7e_4_k_cu_a7998e654cuda3std6ranges3__45__cpo3endE[1];
.global .align 1 .b8 _ZN34_INTERNAL_596dfe7e_4_k_cu_a7998e654cuda3std6ranges3__45__cpo6cbeginE[1];
.global .align 1 .b8 _ZN34_INTERNAL_596dfe7e_4_k_cu_a7998e654cuda3std6ranges3__45__cpo4cendE[1];
.global .align 1 .b8 _ZN34_INTERNAL_596dfe7e_4_k_cu_a7998e654cuda3std6ranges3__45__cpo7advanceE[1];
.global .align 1 .b8 _ZN34_INTERNAL_596dfe7e_4_k_cu_a7998e654cuda3std6ranges3__45__cpo9iter_swapE[1];
.global .align 1 .b8 _ZN34_INTERNAL_596dfe7e_4_k_cu_a7998e654cuda3std6ranges3__45__cpo4nextE[1];
.global .align 1 .b8 _ZN34_INTERNAL_596dfe7e_4_k_cu_a7998e654cuda3std6ranges3__45__cpo4prevE[1];
.global .align 1 .b8 _ZN34_INTERNAL_596dfe7e_4_k_cu_a7998e654cuda3std6ranges3__45__cpo4dataE[1];
.global .align 1 .b8 _ZN34_INTERNAL_596dfe7e_4_k_cu_a7998e654cuda3std6ranges3__45__cpo5cdataE[1];
.global .align 1 .b8 _ZN34_INTERNAL_596dfe7e_4_k_cu_a7998e654cuda3std6ranges3__45__cpo4sizeE[1];
.global .align 1 .b8 _ZN34_INTERNAL_596dfe7e_4_k_cu_a7998e654cuda3std6ranges3__45__cpo5ssizeE[1];
.global .align 1 .b8 _ZN34_INTERNAL_596dfe7e_4_k_cu_a7998e654cuda3std6ranges3__45__cpo8distanceE[1];
.global .align 1 .b8 _ZN34_INTERNAL_596dfe7e_4_k_cu_a7998e656thrust24THRUST_300001_SM_1000_NS6system6detail10sequential3seqE[1];
.global .align 4 .b8 __cudart_i2opi_f[24] = {65, 144, 67, 60, 153, 149, 98, 219, 192, 221, 52, 245, 209, 87, 39, 252, 41, 21, 68, 78, 110, 131, 249, 162};

.visible .entry _Z9dftKernelPK6float2PS_iiii(
	.param .u64 .ptr .align 1 _Z9dftKernelPK6float2PS_iiii_param_0,
	.param .u64 .ptr .align 1 _Z9dftKernelPK6float2PS_iiii_param_1,
	.param .u32 _Z9dftKernelPK6float2PS_iiii_param_2,
	.param .u32 _Z9dftKernelPK6float2PS_iiii_param_3,
	.param .u32 _Z9dftKernelPK6float2PS_iiii_param_4,
	.param .u32 _Z9dftKernelPK6float2PS_iiii_param_5
)
{
	.local .align 4 .b8 	__local_depot0[28];
	.reg .b64 	%SP;
	.reg .b64 	%SPL;
	.reg .pred 	%p<22>;
	.reg .b32 	%r<95>;
	.reg .b32 	%f<81>;
	.reg .b64 	%rd<48>;
	.reg .b64 	%fd<11>;

	mov.u64 	%SPL, __local_depot0;
	ld.param.u32 	%r35, [_Z9dftKernelPK6float2PS_iiii_param_2];
	ld.param.u32 	%r36, [_Z9dftKernelPK6float2PS_iiii_param_3];
	ld.param.u32 	%r38, [_Z9dftKernelPK6float2PS_iiii_param_5];
	add.u64 	%rd1, %SPL, 0;
	add.u64 	%rd2, %SPL, 0;
	mov.u32 	%r1, %tid.x;
	setp.ge.s32 	%p1, %r1, %r36;
	@%p1 bra 	$L__BB0_25;
	setp.lt.s32 	%p2, %r38, 1;
	mov.f32 	%f79, 0f00000000;
	mov.f32 	%f80, %f79;
	@%p2 bra 	$L__BB0_24;
	mov.f32 	%f80, 0f00000000;
	mov.b32 	%r85, 0;
	cvt.rn.f64.u32 	%fd2, %r1;
	mul.f64 	%fd3, %fd2, 0d401921FB54442EEA;
	cvt.rn.f64.u32 	%fd5, %r36;
	mov.u64 	%rd27, __cudart_i2opi_f;
	mov.f32 	%f79, %f80;
$L__BB0_3:
	ld.param.u32 	%r84, [_Z9dftKernelPK6float2PS_iiii_param_4];
	mul.lo.s32 	%r3, %r85, %r84;
	mov.f32 	%f78, 0f00000000;
	mov.b32 	%r86, 0;
	mov.f32 	%f77, %f78;
$L__BB0_4:
	add.s32 	%r5, %r86, %r3;
	setp.ge.s32 	%p3, %r5, %r35;
	@%p3 bra 	$L__BB0_22;
	cvt.rn.f64.u32 	%fd1, %r86;
	mul.f64 	%fd4, %fd3, %fd1;
	div.rn.f64 	%fd6, %fd4, %fd5;
	cvt.rn.f32.f64 	%f5, %fd6;
	mul.f32 	%f26, %f5, 0f3F22F983;
	cvt.rni.s32.f32 	%r94, %f26;
	cvt.rn.f32.s32 	%f27, %r94;
	fma.rn.f32 	%f28, %f27, 0fBFC90FDA, %f5;
	fma.rn.f32 	%f29, %f27, 0fB3A22168, %f28;
	fma.rn.f32 	%f76, %f27, 0fA7C234C5, %f29;
	abs.f32 	%f7, %f5;
	setp.ltu.f32 	%p4, %f7, 0f47CE4780;
	mov.u32 	%r90, %r94;
	mov.f32 	%f75, %f76;
	@%p4 bra 	$L__BB0_13;
	setp.eq.f32 	%p5, %f7, 0f7F800000;
	@%p5 bra 	$L__BB0_12;
	mov.b32 	%r7, %f5;
	shl.b32 	%r42, %r7, 8;
	or.b32  	%r8, %r42, -2147483648;
	mov.b64 	%rd46, 0;
	mov.b32 	%r87, 0;
	mov.u64 	%rd44, %rd27;
	mov.u64 	%rd45, %rd2;
$L__BB0_8:
	.pragma "nounroll";
	ld.global.nc.u32 	%r43, [%rd44];
	mad.wide.u32 	%rd19, %r43, %r8, %rd46;
	shr.u64 	%rd46, %rd19, 32;
	st.local.u32 	[%rd45], %rd19;
	add.s32 	%r87, %r87, 1;
	add.s64 	%rd45, %rd45, 4;
	add.s64 	%rd44, %rd44, 4;
	setp.ne.s32 	%p6, %r87, 6;
	@%p6 bra 	$L__BB0_8;
	shr.u32 	%r44, %r7, 23;
	st.local.u32 	[%rd2+24], %rd46;
	and.b32  	%r11, %r44, 31;
	and.b32  	%r45, %r44, 224;
	add.s32 	%r46, %r45, -128;
	shr.u32 	%r47, %r46, 5;
	mul.wide.u32 	%rd20, %r47, 4;
	sub.s64 	%rd9, %rd2, %rd20;
	ld.local.u32 	%r88, [%rd9+24];
	ld.local.u32 	%r89, [%rd9+20];
	setp.eq.s32 	%p7, %r11, 0;
	@%p7 bra 	$L__BB0_11;
	shf.l.wrap.b32 	%r88, %r89, %r88, %r11;
	ld.local.u32 	%r48, [%rd9+16];
	shf.l.wrap.b32 	%r89, %r48, %r89, %r11;
$L__BB0_11:
	shr.u32 	%r49, %r88, 30;
	shf.l.wrap.b32 	%r50, %r89, %r88, 2;
	shl.b32 	%r51, %r89, 2;
	shr.u32 	%r52, %r50, 31;
	add.s32 	%r53, %r52, %r49;
	neg.s32 	%r54, %r53;
	setp.lt.s32 	%p8, %r7, 0;
	selp.b32 	%r90, %r54, %r53, %p8;
	xor.b32  	%r55, %r50, %r7;
	shr.s32 	%r56, %r50, 31;
	xor.b32  	%r57, %r56, %r50;
	xor.b32  	%r58, %r56, %r51;
	cvt.u64.u32 	%rd21, %r57;
	shl.b64 	%rd22, %rd21, 32;
	cvt.u64.u32 	%rd23, %r58;
	or.b64  	%rd24, %rd22, %rd23;
	cvt.rn.f64.s64 	%fd7, %rd24;
	mul.f64 	%fd8, %fd7, 0d3BF921FB54442D19;
	cvt.rn.f32.f64 	%f30, %fd8;
	neg.f32 	%f31, %f30;
	setp.lt.s32 	%p9, %r55, 0;
	selp.f32 	%f75, %f31, %f30, %p9;
	bra.uni 	$L__BB0_13;
$L__BB0_12:
	mov.f32 	%f32, 0f00000000;
	mul.rn.f32 	%f75, %f5, %f32;
	mov.b32 	%r90, 0;
$L__BB0_13:
	add.s32 	%r60, %r90, 1;
	mul.rn.f32 	%f33, %f75, %f75;
	and.b32  	%r61, %r90, 1;
	setp.eq.b32 	%p11, %r61, 1;
	selp.f32 	%f34, %f75, 0f3F800000, %p11;
	fma.rn.f32 	%f35, %f33, %f34, 0f00000000;
	fma.rn.f32 	%f36, %f33, 0f37CBAC00, 0fBAB607ED;
	selp.f32 	%f37, 0fB94D4153, %f36, %p11;
	selp.f32 	%f38, 0f3C0885E4, 0f3D2AAABB, %p11;
	fma.rn.f32 	%f39, %f37, %f33, %f38;
	selp.f32 	%f40, 0fBE2AAAA8, 0fBEFFFFFF, %p11;
	fma.rn.f32 	%f41, %f39, %f33, %f40;
	fma.rn.f32 	%f42, %f41, %f35, %f34;
	and.b32  	%r62, %r60, 2;
	setp.eq.s32 	%p12, %r62, 0;
	mov.f32 	%f43, 0f00000000;
	sub.f32 	%f44, %f43, %f42;
	selp.f32 	%f11, %f42, %f44, %p12;
	@%p4 bra 	$L__BB0_21;
	setp.eq.f32 	%p13, %f7, 0f7F800000;
	@%p13 bra 	$L__BB0_20;
	mov.b32 	%r20, %f5;
	shl.b32 	%r64, %r20, 8;
	or.b32  	%r21, %r64, -2147483648;
	mov.b64 	%rd47, 0;
	mov.b32 	%r91, 0;
$L__BB0_16:
	.pragma "nounroll";
	mul.wide.u32 	%rd26, %r91, 4;
	add.s64 	%rd28, %rd27, %rd26;
	ld.global.nc.u32 	%r65, [%rd28];
	mad.wide.u32 	%rd29, %r65, %r21, %rd47;
	shr.u64 	%rd47, %rd29, 32;
	add.s64 	%rd30, %rd1, %rd26;
	st.local.u32 	[%rd30], %rd29;
	add.s32 	%r91, %r91, 1;
	setp.ne.s32 	%p14, %r91, 6;
	@%p14 bra 	$L__BB0_16;
	shr.u32 	%r66, %r20, 23;
	st.local.u32 	[%rd1+24], %rd47;
	and.b32  	%r24, %r66, 31;
	and.b32  	%r67, %r66, 224;
	add.s32 	%r68, %r67, -128;
	shr.u32 	%r69, %r68, 5;
	mul.wide.u32 	%rd31, %r69, 4;
	sub.s64 	%rd12, %rd1, %rd31;
	ld.local.u32 	%r92, [%rd12+24];
	ld.local.u32 	%r93, [%rd12+20];
	setp.eq.s32 	%p15, %r24, 0;
	@%p15 bra 	$L__BB0_19;
	shf.l.wrap.b32 	%r92, %r93, %r92, %r24;
	ld.local.u32 	%r70, [%rd12+16];
	shf.l.wrap.b32 	%r93, %r70, %r93, %r24;
$L__BB0_19:
	shr.u32 	%r71, %r92, 30;
	shf.l.wrap.b32 	%r72, %r93, %r92, 2;
	shl.b32 	%r73, %r93, 2;
	shr.u32 	%r74, %r72, 31;
	add.s32 	%r75, %r74, %r71;
	neg.s32 	%r76, %r75;
	setp.lt.s32 	%p16, %r20, 0;
	selp.b32 	%r94, %r76, %r75, %p16;
	xor.b32  	%r77, %r72, %r20;
	shr.s32 	%r78, %r72, 31;
	xor.b32  	%r79, %r78, %r72;
	xor.b32  	%r80, %r78, %r73;
	cvt.u64.u32 	%rd32, %r79;
	shl.b64 	%rd33, %rd32, 32;
	cvt.u64.u32 	%rd34, %r80;
	or.b64  	%rd35, %rd33, %rd34;
	cvt.rn.f64.s64 	%fd9, %rd35;
	mul.f64 	%fd10, %fd9, 0d3BF921FB54442D19;
	cvt.rn.f32.f64 	%f45, %fd10;
	neg.f32 	%f46, %f45;
	setp.lt.s32 	%p17, %r77, 0;
	selp.f32 	%f76, %f46, %f45, %p17;
	bra.uni 	$L__BB0_21;
$L__BB0_20:
	mov.f32 	%f47, 0f00000000;
	mul.rn.f32 	%f76, %f5, %f47;
	mov.b32 	%r94, 0;
$L__BB0_21:
	ld.param.u64 	%rd42, [_Z9dftKernelPK6float2PS_iiii_param_0];
	mul.rn.f32 	%f48, %f76, %f76;
	and.b32  	%r82, %r94, 1;
	setp.eq.b32 	%p18, %r82, 1;
	selp.f32 	%f49, 0f3F800000, %f76, %p18;
	fma.rn.f32 	%f50, %f48, %f49, 0f00000000;
	fma.rn.f32 	%f51, %f48, 0f37CBAC00, 0fBAB607ED;
	selp.f32 	%f52, %f51, 0fB94D4153, %p18;
	selp.f32 	%f53, 0f3D2AAABB, 0f3C0885E4, %p18;
	fma.rn.f32 	%f54, %f52, %f48, %f53;
	selp.f32 	%f55, 0fBEFFFFFF, 0fBE2AAAA8, %p18;
	fma.rn.f32 	%f56, %f54, %f48, %f55;
	fma.rn.f32 	%f57, %f56, %f50, %f49;
	and.b32  	%r83, %r94, 2;
	setp.eq.s32 	%p19, %r83, 0;
	mov.f32 	%f58, 0f00000000;
	sub.f32 	%f59, %f58, %f57;
	selp.f32 	%f60, %f57, %f59, %p19;
	cvta.to.global.u64 	%rd36, %rd42;
	mul.wide.s32 	%rd37, %r5, 8;
	add.s64 	%rd38, %rd36, %rd37;
	ld.global.v2.f32 	{%f61, %f62}, [%rd38];
	mul.f32 	%f63, %f62, %f60;
	fma.rn.f32 	%f64, %f11, %f61, %f63;
	add.f32 	%f78, %f78, %f64;
	mul.f32 	%f65, %f11, %f62;
	mul.f32 	%f66, %f61, %f60;
	sub.f32 	%f67, %f65, %f66;
	add.f32 	%f77, %f77, %f67;
$L__BB0_22:
	add.s32 	%r86, %r86, 1;
	setp.ne.s32 	%p20, %r86, %r36;
	@%p20 bra 	$L__BB0_4;
	add.f32 	%f80, %f80, %f78;
	add.f32 	%f79, %f79, %f77;
	add.s32 	%r85, %r85, 1;
	setp.ne.s32 	%p21, %r85, %r38;
	@%p21 bra 	$L__BB0_3;
$L__BB0_24:
	ld.param.u64 	%rd43, [_Z9dftKernelPK6float2PS_iiii_param_1];
	cvt.rn.f32.s32 	%f68, %r38;
	div.rn.f32 	%f69, %f80, %f68;
	div.rn.f32 	%f70, %f79, %f68;
	cvta.to.global.u64 	%rd39, %rd43;
	mul.wide.u32 	%rd40, %r1, 8;
	add.s64 	%rd41, %rd39, %rd40;
	st.global.v2.f32 	[%rd41], {%f69, %f70};
$L__BB0_25:
	ret;

}
	// .globl	_Z11mydftkernelPK6float2Pfiiii
.visible .entry _Z11mydftkernelPK6float2Pfiiii(
	.param .u64 .ptr .align 1 _Z11mydftkernelPK6float2Pfiiii_param_0,
	.param .u64 .ptr .align 1 _Z11mydftkernelPK6float2Pfiiii_param_1,
	.param .u32 _Z11mydftkernelPK6float2Pfiiii_param_2,
	.param .u32 _Z11mydftkernelPK6float2Pfiiii_param_3,
	.param .u32 _Z11mydftkernelPK6float2Pfiiii_param_4,
	.param .u32 _Z11mydftkernelPK6float2Pfiiii_param_5
)
{
	.local .align 4 .b8 	__local_depot1[28];
	.reg .b64 	%SP;
	.reg .b64 	%SPL;
	.reg .pred 	%p<22>;
	.reg .b32 	%r<96>;
	.reg .b32 	%f<68>;
	.reg .b64 	%rd<47>;
	.reg .b64 	%fd<11>;

	mov.u64 	%SPL, __local_depot1;
	ld.param.u64 	%rd14, [_Z11mydftkernelPK6float2Pfiiii_param_0];
	ld.param.u32 	%r34, [_Z11mydftkernelPK6float2Pfiiii_param_3];
	ld.param.u32 	%r36, [_Z11mydftkernelPK6float2Pfiiii_param_4];
	ld.param.u32 	%r35, [_Z11mydftkernelPK6float2Pfiiii_param_5];
	add.u64 	%rd1, %SPL, 0;
	add.u64 	%rd2, %SPL, 0;
	mov.u32 	%r37, %ctaid.x;
	mov.u32 	%r38, %ntid.x;
	mov.u32 	%r39, %tid.x;
	mad.lo.s32 	%r40, %r37, %r38, %r39;
	mul.lo.s32 	%r1, %r36, %r40;
	add.s32 	%r2, %r1, %r34;
	setp.ge.s32 	%p1, %r40, %r35;
	setp.lt.s32 	%p2, %r34, 1;
	or.pred  	%p3, %p1, %p2;
	@%p3 bra 	$L__BB1_21;
	cvt.rn.f64.u32 	%fd1, %r34;
	cvta.to.global.u64 	%rd3, %rd14;
	mov.u64 	%rd28, __cudart_i2opi_f;
	mov.u32 	%r86, %r1;
$L__BB1_2:
	cvt.rn.f64.s32 	%fd3, %r86;
	mul.f64 	%fd2, %fd3, 0d401921FB54442EEA;
	mov.f32 	%f64, 0f00000000;
	mov.f32 	%f65, %f64;
	mov.u32 	%r87, %r1;
$L__BB1_3:
	cvt.rn.f64.s32 	%fd4, %r87;
	mul.f64 	%fd5, %fd2, %fd4;
	div.rn.f64 	%fd6, %fd5, %fd1;
	cvt.rn.f32.f64 	%f3, %fd6;
	mul.f32 	%f16, %f3, 0f3F22F983;
	cvt.rni.s32.f32 	%r95, %f16;
	cvt.rn.f32.s32 	%f17, %r95;
	fma.rn.f32 	%f18, %f17, 0fBFC90FDA, %f3;
	fma.rn.f32 	%f19, %f17, 0fB3A22168, %f18;
	fma.rn.f32 	%f67, %f17, 0fA7C234C5, %f19;
	abs.f32 	%f5, %f3;
	setp.ltu.f32 	%p4, %f5, 0f47CE4780;
	mov.u32 	%r91, %r95;
	mov.f32 	%f66, %f67;
	@%p4 bra 	$L__BB1_11;
	setp.neu.f32 	%p5, %f5, 0f7F800000;
	@%p5 bra 	$L__BB1_6;
	mov.f32 	%f22, 0f00000000;
	mul.rn.f32 	%f66, %f3, %f22;
	mov.b32 	%r91, 0;
	bra.uni 	$L__BB1_11;
$L__BB1_6:
	mov.b32 	%r6, %f3;
	shl.b32 	%r42, %r6, 8;
	or.b32  	%r7, %r42, -2147483648;
	mov.b64 	%rd45, 0;
	mov.b32 	%r88, 0;
	mov.u64 	%rd43, __cudart_i2opi_f;
	mov.u64 	%rd44, %rd2;
$L__BB1_7:
	.pragma "nounroll";
	ld.global.nc.u32 	%r43, [%rd43];
	mad.wide.u32 	%rd20, %r43, %r7, %rd45;
	shr.u64 	%rd45, %rd20, 32;
	st.local.u32 	[%rd44], %rd20;
	add.s32 	%r88, %r88, 1;
	add.s64 	%rd44, %rd44, 4;
	add.s64 	%rd43, %rd43, 4;
	setp.ne.s32 	%p6, %r88, 6;
	@%p6 bra 	$L__BB1_7;
	shr.u32 	%r44, %r6, 23;
	st.local.u32 	[%rd2+24], %rd45;
	and.b32  	%r10, %r44, 31;
	and.b32  	%r45, %r44, 224;
	add.s32 	%r46, %r45, -128;
	shr.u32 	%r47, %r46, 5;
	mul.wide.u32 	%rd21, %r47, 4;
	sub.s64 	%rd10, %rd2, %rd21;
	ld.local.u32 	%r89, [%rd10+24];
	ld.local.u32 	%r90, [%rd10+20];
	setp.eq.s32 	%p7, %r10, 0;
	@%p7 bra 	$L__BB1_10;
	shf.l.wrap.b32 	%r89, %r90, %r89, %r10;
	ld.local.u32 	%r48, [%rd10+16];
	shf.l.wrap.b32 	%r90, %r48, %r90, %r10;
$L__BB1_10:
	shr.u32 	%r49, %r89, 30;
	shf.l.wrap.b32 	%r50, %r90, %r89, 2;
	shl.b32 	%r51, %r90, 2;
	shr.u32 	%r52, %r50, 31;
	add.s32 	%r53, %r52, %r49;
	neg.s32 	%r54, %r53;
	setp.lt.s32 	%p8, %r6, 0;
	selp.b32 	%r91, %r54, %r53, %p8;
	xor.b32  	%r55, %r50, %r6;
	shr.s32 	%r56, %r50, 31;
	xor.b32  	%r57, %r56, %r50;
	xor.b32  	%r58, %r56, %r51;
	cvt.u64.u32 	%rd22, %r57;
	shl.b64 	%rd23, %rd22, 32;
	cvt.u64.u32 	%rd24, %r58;
	or.b64  	%rd25, %rd23, %rd24;
	cvt.rn.f64.s64 	%fd7, %rd25;
	mul.f64 	%fd8, %fd7, 0d3BF921FB54442D19;
	cvt.rn.f32.f64 	%f20, %fd8;
	neg.f32 	%f21, %f20;
	setp.lt.s32 	%p9, %r55, 0;
	selp.f32 	%f66, %f21, %f20, %p9;
$L__BB1_11:
	setp.ltu.f32 	%p10, %f5, 0f47CE4780;
	add.s32 	%r60, %r91, 1;
	mul.rn.f32 	%f23, %f66, %f66;
	and.b32  	%r61, %r91, 1;
	setp.eq.b32 	%p11, %r61, 1;
	selp.f32 	%f24, %f66, 0f3F800000, %p11;
	fma.rn.f32 	%f25, %f23, %f24, 0f00000000;
	fma.rn.f32 	%f26, %f23, 0f37CBAC00, 0fBAB607ED;
	selp.f32 	%f27, 0fB94D4153, %f26, %p11;
	selp.f32 	%f28, 0f3C0885E4, 0f3D2AAABB, %p11;
	fma.rn.f32 	%f29, %f27, %f23, %f28;
	selp.f32 	%f30, 0fBE2AAAA8, 0fBEFFFFFF, %p11;
	fma.rn.f32 	%f31, %f29, %f23, %f30;
	fma.rn.f32 	%f32, %f31, %f25, %f24;
	and.b32  	%r62, %r60, 2;
	setp.eq.s32 	%p12, %r62, 0;
	mov.f32 	%f33, 0f00000000;
	sub.f32 	%f34, %f33, %f32;
	selp.f32 	%f9, %f32, %f34, %p12;
	@%p10 bra 	$L__BB1_19;
	setp.neu.f32 	%p13, %f5, 0f7F800000;
	@%p13 bra 	$L__BB1_14;
	mov.f32 	%f37, 0f00000000;
	mul.rn.f32 	%f67, %f3, %f37;
	mov.b32 	%r95, 0;
	bra.uni 	$L__BB1_19;
$L__BB1_14:
	mov.b32 	%r19, %f3;
	shl.b32 	%r64, %r19, 8;
	or.b32  	%r20, %r64, -2147483648;
	mov.b64 	%rd46, 0;
	mov.b32 	%r92, 0;
$L__BB1_15:
	.pragma "nounroll";
	mul.wide.u32 	%rd27, %r92, 4;
	add.s64 	%rd29, %rd28, %rd27;
	ld.global.nc.u32 	%r65, [%rd29];
	mad.wide.u32 	%rd30, %r65, %r20, %rd46;
	shr.u64 	%rd46, %rd30, 32;
	add.s64 	%rd31, %rd1, %rd27;
	st.local.u32 	[%rd31], %rd30;
	add.s32 	%r92, %r92, 1;
	setp.ne.s32 	%p14, %r92, 6;
	@%p14 bra 	$L__BB1_15;
	shr.u32 	%r66, %r19, 23;
	st.local.u32 	[%rd1+24], %rd46;
	and.b32  	%r23, %r66, 31;
	and.b32  	%r67, %r66, 224;
	add.s32 	%r68, %r67, -128;
	shr.u32 	%r69, %r68, 5;
	mul.wide.u32 	%rd32, %r69, 4;
	sub.s64 	%rd13, %rd1, %rd32;
	ld.local.u32 	%r93, [%rd13+24];
	ld.local.u32 	%r94, [%rd13+20];
	setp.eq.s32 	%p15, %r23, 0;
	@%p15 bra 	$L__BB1_18;
	shf.l.wrap.b32 	%r93, %r94, %r93, %r23;
	ld.local.u32 	%r70, [%rd13+16];
	shf.l.wrap.b32 	%r94, %r70, %r94, %r23;
$L__BB1_18:
	shr.u32 	%r71, %r93, 30;
	shf.l.wrap.b32 	%r72, %r94, %r93, 2;
	shl.b32 	%r73, %r94, 2;
	shr.u32 	%r74, %r72, 31;
	add.s32 	%r75, %r74, %r71;
	neg.s32 	%r76, %r75;
	setp.lt.s32 	%p16, %r19, 0;
	selp.b32 	%r95, %r76, %r75, %p16;
	xor.b32  	%r77, %r72, %r19;
	shr.s32 	%r78, %r72, 31;
	xor.b32  	%r79, %r78, %r72;
	xor.b32  	%r80, %r78, %r73;
	cvt.u64.u32 	%rd33, %r79;
	shl.b64 	%rd34, %rd33, 32;
	cvt.u64.u32 	%rd35, %r80;
	or.b64  	%rd36, %rd34, %rd35;
	cvt.rn.f64.s64 	%fd9, %rd36;
	mul.f64 	%fd10, %fd9, 0d3BF921FB54442D19;
	cvt.rn.f32.f64 	%f35, %fd10;
	neg.f32 	%f36, %f35;
	setp.lt.s32 	%p17, %r77, 0;
	selp.f32 	%f67, %f36, %f35, %p17;
$L__BB1_19:
	mul.rn.f32 	%f38, %f67, %f67;
	and.b32  	%r82, %r95, 1;
	setp.eq.b32 	%p18, %r82, 1;
	selp.f32 	%f39, 0f3F800000, %f67, %p18;
	fma.rn.f32 	%f40, %f38, %f39, 0f00000000;
	fma.rn.f32 	%f41, %f38, 0f37CBAC00, 0fBAB607ED;
	selp.f32 	%f42, %f41, 0fB94D4153, %p18;
	selp.f32 	%f43, 0f3D2AAABB, 0f3C0885E4, %p18;
	fma.rn.f32 	%f44, %f42, %f38, %f43;
	selp.f32 	%f45, 0fBEFFFFFF, 0fBE2AAAA8, %p18;
	fma.rn.f32 	%f46, %f44, %f38, %f45;
	fma.rn.f32 	%f47, %f46, %f40, %f39;
	and.b32  	%r83, %r95, 2;
	setp.eq.s32 	%p19, %r83, 0;
	mov.f32 	%f48, 0f00000000;
	sub.f32 	%f49, %f48, %f47;
	selp.f32 	%f50, %f47, %f49, %p19;
	mul.wide.s32 	%rd37, %r87, 8;
	add.s64 	%rd38, %rd3, %rd37;
	ld.global.v2.f32 	{%f51, %f52}, [%rd38];
	mul.f32 	%f53, %f52, %f50;
	fma.rn.f32 	%f54, %f9, %f51, %f53;
	mul.f32 	%f55, %f9, %f52;
	mul.f32 	%f56, %f51, %f50;
	sub.f32 	%f57, %f55, %f56;
	add.f32 	%f64, %f64, %f54;
	add.f32 	%f65, %f65, %f57;
	add.s32 	%r87, %r87, 1;
	setp.lt.s32 	%p20, %r87, %r2;
	@%p20 bra 	$L__BB1_3;
	ld.param.u32 	%r85, [_Z11mydftkernelPK6float2Pfiiii_param_5];
	ld.param.u64 	%rd42, [_Z11mydftkernelPK6float2Pfiiii_param_1];
	mul.f32 	%f58, %f65, %f65;
	fma.rn.f32 	%f59, %f64, %f64, %f58;
	sqrt.rn.f32 	%f60, %f59;
	cvt.rn.f32.s32 	%f61, %r85;
	div.rn.f32 	%f62, %f60, %f61;
	sub.s32 	%r84, %r86, %r1;
	cvta.to.global.u64 	%rd39, %rd42;
	mul.wide.s32 	%rd40, %r84, 4;
	add.s64 	%rd41, %rd39, %rd40;
	atom.global.add.f32 	%f63, [%rd41], %f62;
	add.s32 	%r86, %r86, 1;
	setp.lt.s32 	%p21, %r86, %r2;
	@%p21 bra 	$L__BB1_2;
$L__BB1_21:
	ret;

}


// ===== COMPILED SASS (sm_100) =====

	.target	sm_100

	.elftype	@"ET_EXEC"


//--------------------- .note.nv.tkinfo           --------------------------
	.section	.note.nv.tkinfo,"",@"SHT_NOTE"
	.sectionflags	@"SHF_NOTE_NV_TKINFO"
	.tkinfo
        /*0018*/ 	.word	0x00000002
        /*0030*/ 	.string	""
        /*0030*/ 	.string	"ptxas"
        /*0030*/ 	.string	"Cuda compilation tools, release 13.0, V13.0.88"
        /*0030*/ 	.string	"Build cuda_13.0.r13.0/compiler.36424714_0"
        /*0030*/ 	.string	"-arch sm_100 -m 64 "



//--------------------- .note.nv.cuinfo           --------------------------
	.section	.note.nv.cuinfo,"",@"SHT_NOTE"
	.sectionflags	@"SHF_NOTE_NV_CUINFO"
        /*0018*/ 	.short	0x0002
        /*001a*/ 	.short	0x0064
        /*001c*/ 	.short	0x0082
	.zero		2


//--------------------- .nv.info                  --------------------------
	.section	.nv.info,"",@"SHT_CUDA_INFO"
	.align	4


	//----- nvinfo : EIATTR_REGCOUNT
	.align		4
        /*0000*/ 	.byte	0x04, 0x2f
        /*0002*/ 	.short	(.L_30 - .L_29)
	.align		4
.L_29:
        /*0004*/ 	.word	index@(_Z9dftKernelPK6float2PS_iiii)
        /*0008*/ 	.word	0x0000001f


	//----- nvinfo : EIATTR_FRAME_SIZE
	.align		4
.L_30:
        /*000c*/ 	.byte	0x04, 0x11
        /*000e*/ 	.short	(.L_32 - .L_31)
	.align		4
.L_31:
        /*0010*/ 	.word	index@($__internal_4_$__cuda_sm3x_div_rn_noftz_f32_slowpath)
        /*0014*/ 	.word	0x00000020


	//----- nvinfo : EIATTR_FRAME_SIZE
	.align		4
.L_32:
        /*0018*/ 	.byte	0x04, 0x11
        /*001a*/ 	.short	(.L_34 - .L_33)
	.align		4
.L_33:
        /*001c*/ 	.word	index@($__internal_3_$__cuda_sm20_div_rn_f64_full)
        /*0020*/ 	.word	0x00000020


	//----- nvinfo : EIATTR_FRAME_SIZE
	.align		4
.L_34:
        /*0024*/ 	.byte	0x04, 0x11
        /*0026*/ 	.short	(.L_36 - .L_35)
	.align		4
.L_35:
        /*0028*/ 	.word	index@(_Z9dftKernelPK6float2PS_iiii)
        /*002c*/ 	.word	0x00000020


	//----- nvinfo : EIATTR_REGCOUNT
	.align		4
.L_36:
        /*0030*/ 	.byte	0x04, 0x2f
        /*0032*/ 	.short	(.L_38 - .L_37)
	.align		4
.L_37:
        /*0034*/ 	.word	index@(_Z11mydftkernelPK6float2Pfiiii)
        /*0038*/ 	.word	0x0000001d


	//----- nvinfo : EIATTR_FRAME_SIZE
	.align		4
.L_38:
        /*003c*/ 	.byte	0x04, 0x11
        /*003e*/ 	.short	(.L_40 - .L_39)
	.align		4
.L_39:
        /*0040*/ 	.word	index@($__internal_2_$__cuda_sm3x_div_rn_noftz_f32_slowpath)
        /*0044*/ 	.word	0x00000020


	//----- nvinfo : EIATTR_FRAME_SIZE
	.align		4
.L_40:
        /*0048*/ 	.byte	0x04, 0x11
        /*004a*/ 	.short	(.L_42 - .L_41)
	.align		4
.L_41:
        /*004c*/ 	.word	index@($__internal_1_$__cuda_sm20_sqrt_rn_f32_slowpath)
        /*0050*/ 	.word	0x00000020


	//----- nvinfo : EIATTR_FRAME_SIZE
	.align		4
.L_42:
        /*0054*/ 	.byte	0x04, 0x11
        /*0056*/ 	.short	(.L_44 - .L_43)
	.align		4
.L_43:
        /*0058*/ 	.word	index@($__internal_0_$__cuda_sm20_div_rn_f64_full)
        /*005c*/ 	.word	0x00000020


	//----- nvinfo : EIATTR_FRAME_SIZE
	.align		4
.L_44:
        /*0060*/ 	.byte	0x04, 0x11
        /*0062*/ 	.short	(.L_46 - .L_45)
	.align		4
.L_45:
        /*0064*/ 	.word	index@(_Z11mydftkernelPK6float2Pfiiii)
        /*0068*/ 	.word	0x00000020


	//----- nvinfo : EIATTR_MIN_STACK_SIZE
	.align		4
.L_46:
        /*006c*/ 	.byte	0x04, 0x12
        /*006e*/ 	.short	(.L_48 - .L_47)
	.align		4
.L_47:
        /*0070*/ 	.word	index@(_Z11mydftkernelPK6float2Pfiiii)
        /*0074*/ 	.word	0x00000020


	//----- nvinfo : EIATTR_MIN_STACK_SIZE
	.align		4
.L_48:
        /*0078*/ 	.byte	0x04, 0x12
        /*007a*/ 	.short	(.L_50 - .L_49)
	.align		4
.L_49:
        /*007c*/ 	.word	index@(_Z9dftKernelPK6float2PS_iiii)
        /*0080*/ 	.word	0x00000020
.L_50:


//--------------------- .nv.compat                --------------------------
	.section	.nv.compat,"",@"SHT_CUDA_COMPAT_INFO"
	.align	4
        /*0000*/ 	.byte	0x02, 0x09, 0x00, 0x00, 0x02, 0x02, 0x01, 0x00, 0x02, 0x05, 0x05, 0x00, 0x03, 0x07, 0x01, 0x01
        /*0010*/ 	.byte	0x02, 0x03, 0x00, 0x00, 0x02, 0x06, 0x01, 0x00, 0x04, 0x0b, 0x08, 0x00, 0x01, 0x00, 0x00, 0x00
        /*0020*/ 	.byte	0x00, 0x00, 0x00, 0x00


//--------------------- .nv.info._Z11mydftkernelPK6float2Pfiiii --------------------------
	.section	.nv.info._Z11mydftkernelPK6float2Pfiiii,"",@"SHT_CUDA_INFO"
	.sectionflags	@""
	.align	4


	//----- nvinfo : EIATTR_CUDA_API_VERSION
	.align		4
        /*0000*/ 	.byte	0x04, 0x37
        /*0002*/ 	.short	(.L_52 - .L_51)
.L_51:
        /*0004*/ 	.word	0x00000082


	//----- nvinfo : EIATTR_KPARAM_INFO
	.align		4
.L_52:
        /*0008*/ 	.byte	0x04, 0x17
        /*000a*/ 	.short	(.L_54 - .L_53)
.L_53:
        /*000c*/ 	.word	0x00000000
        /*0010*/ 	.short	0x0005
        /*0012*/ 	.short	0x001c
        /*0014*/ 	.byte	0x00, 0xf0, 0x11, 0x00


	//----- nvinfo : EIATTR_KPARAM_INFO
	.align		4
.L_54:
        /*0018*/ 	.byte	0x04, 0x17
        /*001a*/ 	.short	(.L_56 - .L_55)
.L_55:
        /*001c*/ 	.word	0x00000000
        /*0020*/ 	.short	0x0004
        /*0022*/ 	.short	0x0018
        /*0024*/ 	.byte	0x00, 0xf0, 0x11, 0x00


	//----- nvinfo : EIATTR_KPARAM_INFO
	.align		4
.L_56:
        /*0028*/ 	.byte	0x04, 0x17
        /*002a*/ 	.short	(.L_58 - .L_57)
.L_57:
        /*002c*/ 	.word	0x00000000
        /*0030*/ 	.short	0x0003
        /*0032*/ 	.short	0x0014
        /*0034*/ 	.byte	0x00, 0xf0, 0x11, 0x00


	//----- nvinfo : EIATTR_KPARAM_INFO
	.align		4
.L_58:
        /*0038*/ 	.byte	0x04, 0x17
        /*003a*/ 	.short	(.L_60 - .L_59)
.L_59:
        /*003c*/ 	.word	0x00000000
        /*0040*/ 	.short	0x0002
        /*0042*/ 	.short	0x0010
        /*0044*/ 	.byte	0x00, 0xf0, 0x11, 0x00


	//----- nvinfo : EIATTR_KPARAM_INFO
	.align		4
.L_60:
        /*0048*/ 	.byte	0x04, 0x17
        /*004a*/ 	.short	(.L_62 - .L_61)
.L_61:
        /*004c*/ 	.word	0x00000000
        /*0050*/ 	.short	0x0001
        /*0052*/ 	.short	0x0008
        /*0054*/ 	.byte	0x00, 0xf5, 0x21, 0x00


	//----- nvinfo : EIATTR_KPARAM_INFO
	.align		4
.L_62:
        /*0058*/ 	.byte	0x04, 0x17
        /*005a*/ 	.short	(.L_64 - .L_63)
.L_63:
        /*005c*/ 	.word	0x00000000
        /*0060*/ 	.short	0x0000
        /*0062*/ 	.short	0x0000
        /*0064*/ 	.byte	0x00, 0xf5, 0x21, 0x00


	//----- nvinfo : EIATTR_SPARSE_MMA_MASK
	.align		4
.L_64:
        /*0068*/ 	.byte	0x03, 0x50
        /*006a*/ 	.short	0x0000


	//----- nvinfo : EIATTR_MAXREG_COUNT
	.align		4
        /*006c*/ 	.byte	0x03, 0x1b
        /*006e*/ 	.short	0x00ff


	//----- nvinfo : EIATTR_MERCURY_ISA_VERSION
	.align		4
        /*0070*/ 	.byte	0x03, 0x5f
        /*0072*/ 	.short	0x0101


	//----- nvinfo : EIATTR_VRC_CTA_INIT_COUNT
	.align		4
        /*0074*/ 	.byte	0x02, 0x4a
	.zero		1
	.zero		1


	//----- nvinfo : EIATTR_EXIT_INSTR_OFFSETS
	.align		4
        /*0078*/ 	.byte	0x04, 0x1c
        /*007a*/ 	.short	(.L_66 - .L_65)


	//   ....[0]....
.L_65:
        /*007c*/ 	.word	0x000000b0


	//   ....[1]....
        /*0080*/ 	.word	0x00000fc0


	//----- nvinfo : EIATTR_CRS_STACK_SIZE
	.align		4
.L_66:
        /*0084*/ 	.byte	0x04, 0x1e
        /*0086*/ 	.short	(.L_68 - .L_67)
.L_67:
        /*0088*/ 	.word	0x00000000


	//----- nvinfo : EIATTR_CBANK_PARAM_SIZE
	.align		4
.L_68:
        /*008c*/ 	.byte	0x03, 0x19
        /*008e*/ 	.short	0x0020


	//----- nvinfo : EIATTR_PARAM_CBANK
	.align		4
        /*0090*/ 	.byte	0x04, 0x0a
        /*0092*/ 	.short	(.L_70 - .L_69)
	.align		4
.L_69:
        /*0094*/ 	.word	index@(.nv.constant0._Z11mydftkernelPK6float2Pfiiii)
        /*0098*/ 	.short	0x0380
        /*009a*/ 	.short	0x0020


	//----- nvinfo : EIATTR_SW_WAR
	.align		4
.L_70:
        /*009c*/ 	.byte	0x04, 0x36
        /*009e*/ 	.short	(.L_72 - .L_71)
.L_71:
        /*00a0*/ 	.word	0x00000008
.L_72:


//--------------------- .nv.info._Z9dftKernelPK6float2PS_iiii --------------------------
	.section	.nv.info._Z9dftKernelPK6float2PS_iiii,"",@"SHT_CUDA_INFO"
	.sectionflags	@""
	.align	4


	//----- nvinfo : EIATTR_CUDA_API_VERSION
	.align		4
        /*0000*/ 	.byte	0x04, 0x37
        /*0002*/ 	.short	(.L_74 - .L_73)
.L_73:
        /*0004*/ 	.word	0x00000082


	//----- nvinfo : EIATTR_KPARAM_INFO
	.align		4
.L_74:
        /*0008*/ 	.byte	0x04, 0x17
        /*000a*/ 	.short	(.L_76 - .L_75)
.L_75:
        /*000c*/ 	.word	0x00000000
        /*0010*/ 	.short	0x0005
        /*0012*/ 	.short	0x001c
        /*0014*/ 	.byte	0x00, 0xf0, 0x11, 0x00


	//----- nvinfo : EIATTR_KPARAM_INFO
	.align		4
.L_76:
        /*0018*/ 	.byte	0x04, 0x17
        /*001a*/ 	.short	(.L_78 - .L_77)
.L_77:
        /*001c*/ 	.word	0x00000000
        /*0020*/ 	.short	0x0004
        /*0022*/ 	.short	0x0018
        /*0024*/ 	.byte	0x00, 0xf0, 0x11, 0x00


	//----- nvinfo : EIATTR_KPARAM_INFO
	.align		4
.L_78:
        /*0028*/ 	.byte	0x04, 0x17
        /*002a*/ 	.short	(.L_80 - .L_79)
.L_79:
        /*002c*/ 	.word	0x00000000
        /*0030*/ 	.short	0x0003
        /*0032*/ 	.short	0x0014
        /*0034*/ 	.byte	0x00, 0xf0, 0x11, 0x00


	//----- nvinfo : EIATTR_KPARAM_INFO
	.align		4
.L_80:
        /*0038*/ 	.byte	0x04, 0x17
        /*003a*/ 	.short	(.L_82 - .L_81)
.L_81:
        /*003c*/ 	.word	0x00000000
        /*0040*/ 	.short	0x0002
        /*0042*/ 	.short	0x0010
        /*0044*/ 	.byte	0x00, 0xf0, 0x11, 0x00


	//----- nvinfo : EIATTR_KPARAM_INFO
	.align		4
.L_82:
        /*0048*/ 	.byte	0x04, 0x17
        /*004a*/ 	.short	(.L_84 - .L_83)
.L_83:
        /*004c*/ 	.word	0x00000000
        /*0050*/ 	.short	0x0001
        /*0052*/ 	.short	0x0008
        /*0054*/ 	.byte	0x00, 0xf5, 0x21, 0x00


	//----- nvinfo : EIATTR_KPARAM_INFO
	.align		4
.L_84:
        /*0058*/ 	.byte	0x04, 0x17
        /*005a*/ 	.short	(.L_86 - .L_85)
.L_85:
        /*005c*/ 	.word	0x00000000
        /*0060*/ 	.short	0x0000
        /*0062*/ 	.short	0x0000
        /*0064*/ 	.byte	0x00, 0xf5, 0x21, 0x00


	//----- nvinfo : EIATTR_SPARSE_MMA_MASK
	.align		4
.L_86:
        /*0068*/ 	.byte	0x03, 0x50
        /*006a*/ 	.short	0x0000


	//----- nvinfo : EIATTR_MAXREG_COUNT
	.align		4
        /*006c*/ 	.byte	0x03, 0x1b
        /*006e*/ 	.short	0x00ff


	//----- nvinfo : EIATTR_MERCURY_ISA_VERSION
	.align		4
        /*0070*/ 	.byte	0x03, 0x5f
        /*0072*/ 	.short	0x0101


	//----- nvinfo : EIATTR_VRC_CTA_INIT_COUNT
	.align		4
        /*0074*/ 	.byte	0x02, 0x4a
	.zero		1
	.zero		1


	//----- nvinfo : EIATTR_EXIT_INSTR_OFFSETS
	.align		4
        /*0078*/ 	.byte	0x04, 0x1c
        /*007a*/ 	.short	(.L_88 - .L_87)


	//   ....[0]....
.L_87:
        /*007c*/ 	.word	0x00000050


	//   ....[1]....
        /*0080*/ 	.word	0x00001040


	//----- nvinfo : EIATTR_CRS_STACK_SIZE
	.align		4
.L_88:
        /*0084*/ 	.byte	0x04, 0x1e
        /*0086*/ 	.short	(.L_90 - .L_89)
.L_89:
        /*0088*/ 	.word	0x00000000


	//----- nvinfo : EIATTR_CBANK_PARAM_SIZE
	.align		4
.L_90:
        /*008c*/ 	.byte	0x03, 0x19
        /*008e*/ 	.short	0x0020


	//----- nvinfo : EIATTR_PARAM_CBANK
	.align		4
        /*0090*/ 	.byte	0x04, 0x0a
        /*0092*/ 	.short	(.L_92 - .L_91)
	.align		4
.L_91:
        /*0094*/ 	.word	index@(.nv.constant0._Z9dftKernelPK6float2PS_iiii)
        /*0098*/ 	.short	0x0380
        /*009a*/ 	.short	0x0020


	//----- nvinfo : EIATTR_SW_WAR
	.align		4
.L_92:
        /*009c*/ 	.byte	0x04, 0x36
        /*009e*/ 	.short	(.L_94 - .L_93)
.L_93:
        /*00a0*/ 	.word	0x00000008
.L_94:


//--------------------- .nv.callgraph             --------------------------
	.section	.nv.callgraph,"",@"SHT_CUDA_CALLGRAPH"
	.align	4
	.sectionentsize	8
	.align		4
        /*0000*/ 	.word	0x00000000
	.align		4
        /*0004*/ 	.word	0xffffffff
	.align		4
        /*0008*/ 	.word	0x00000000
	.align		4
        /*000c*/ 	.word	0xfffffffe
	.align		4
        /*0010*/ 	.word	0x00000000
	.align		4
        /*0014*/ 	.word	0xfffffffd
	.align		4
        /*0018*/ 	.word	0x00000000
	.align		4
        /*001c*/ 	.word	0xfffffffc


//--------------------- .nv.constant4             --------------------------
	.section	.nv.constant4,"a",@progbits
	.align	8
	.align		8
.nv.constant4:
        /*0000*/ 	.dword	_ZN34_INTERNAL_596dfe7e_4_k_cu_a7998e654cuda3std3__45__cpo5beginE
	.align		8
        /*0008*/ 	.dword	_ZN34_INTERNAL_596dfe7e_4_k_cu_a7998e654cuda3std3__45__cpo3endE
	.align		8
        /*0010*/ 	.dword	_ZN34_INTERNAL_596dfe7e_4_k_cu_a7998e654cuda3std3__45__cpo6cbeginE
	.align		8
        /*0018*/ 	.dword	_ZN34_INTERNAL_596dfe7e_4_k_cu_a7998e654cuda3std3__45__cpo4cendE
	.align		8
        /*0020*/ 	.dword	_ZN34_INTERNAL_596dfe7e_4_k_cu_a7998e654cuda3std3__45__cpo6rbeginE
	.align		8
        /*0028*/ 	.dword	_ZN34_INTERNAL_596dfe7e_4_k_cu_a7998e654cuda3std3__45__cpo4rendE
	.align		8
        /*0030*/ 	.dword	_ZN34_INTERNAL_596dfe7e_4_k_cu_a7998e654cuda3std3__45__cpo7crbeginE
	.align		8
        /*0038*/ 	.dword	_ZN34_INTERNAL_596dfe7e_4_k_cu_a7998e654cuda3std3__45__cpo5crendE
	.align		8
        /*0040*/ 	.dword	_ZN34_INTERNAL_596dfe7e_4_k_cu_a7998e654cuda3std3__436_GLOBAL__N__596dfe7e_4_k_cu_a7998e656ignoreE
	.align		8
        /*0048*/ 	.dword	_ZN34_INTERNAL_596dfe7e_4_k_cu_a7998e654cuda3std3__419piecewise_constructE
	.align		8
        /*0050*/ 	.dword	_ZN34_INTERNAL_596dfe7e_4_k_cu_a7998e654cuda3std3__48in_placeE
	.align		8
        /*0058*/ 	.dword	_ZN34_INTERNAL_596dfe7e_4_k_cu_a7998e654cuda3std3__420unreachable_sentinelE
	.align		8
        /*0060*/ 	.dword	_ZN34_INTERNAL_596dfe7e_4_k_cu_a7998e654cuda3std6ranges3__45__cpo4swapE
	.align		8
        /*0068*/ 	.dword	_ZN34_INTERNAL_596dfe7e_4_k_cu_a7998e654cuda3std6ranges3__45__cpo9iter_moveE
	.align		8
        /*0070*/ 	.dword	_ZN34_INTERNAL_596dfe7e_4_k_cu_a7998e654cuda3std6ranges3__45__cpo5beginE
	.align		8
        /*0078*/ 	.dword	_ZN34_INTERNAL_596dfe7e_4_k_cu_a7998e654cuda3std6ranges3__45__cpo3endE
	.align		8
        /*0080*/ 	.dword	_ZN34_INTERNAL_596dfe7e_4_k_cu_a7998e654cuda3std6ranges3__45__cpo6cbeginE
	.align		8
        /*0088*/ 	.dword	_ZN34_INTERNAL_596dfe7e_4_k_cu_a7998e654cuda3std6ranges3__45__cpo4cendE
	.align		8
        /*0090*/ 	.dword	_ZN34_INTERNAL_596dfe7e_4_k_cu_a7998e654cuda3std6ranges3__45__cpo7advanceE
	.align		8
        /*0098*/ 	.dword	_ZN34_INTERNAL_596dfe7e_4_k_cu_a7998e654cuda3std6ranges3__45__cpo9iter_swapE
	.align		8
        /*00a0*/ 	.dword	_ZN34_INTERNAL_596dfe7e_4_k_cu_a7998e654cuda3std6ranges3__45__cpo4nextE
	.align		8
        /*00a8*/ 	.dword	_ZN34_INTERNAL_596dfe7e_4_k_cu_a7998e654cuda3std6ranges3__45__cpo4prevE
	.align		8
        /*00b0*/ 	.dword	_ZN34_INTERNAL_596dfe7e_4_k_cu_a7998e654cuda3std6ranges3__45__cpo4dataE
	.align		8
        /*00b8*/ 	.dword	_ZN34_INTERNAL_596dfe7e_4_k_cu_a7998e654cuda3std6ranges3__45__cpo5cdataE
	.align		8
        /*00c0*/ 	.dword	_ZN34_INTERNAL_596dfe7e_4_k_cu_a7998e654cuda3std6ranges3__45__cpo4sizeE
	.align		8
        /*00c8*/ 	.dword	_ZN34_INTERNAL_596dfe7e_4_k_cu_a7998e654cuda3std6ranges3__45__cpo5ssizeE
	.align		8
        /*00d0*/ 	.dword	_ZN34_INTERNAL_596dfe7e_4_k_cu_a7998e654cuda3std6ranges3__45__cpo8distanceE
	.align		8
        /*00d8*/ 	.dword	_ZN34_INTERNAL_596dfe7e_4_k_cu_a7998e656thrust24THRUST_300001_SM_1000_NS6system6detail10sequential3seqE
	.align		8
        /*00e0*/ 	.dword	__cudart_i2opi_f


//--------------------- .text._Z11mydftkernelPK6float2Pfiiii --------------------------
	.section	.text._Z11mydftkernelPK6float2Pfiiii,"ax",@progbits
	.align	128
        .global         _Z11mydftkernelPK6float2Pfiiii
        .type           _Z11mydftkernelPK6float2Pfiiii,@function
        .size           _Z11mydftkernelPK6float2Pfiiii,(.L_x_71 - _Z11mydftkernelPK6float2Pfiiii)
        .other          _Z11mydftkernelPK6float2Pfiiii,@"STO_CUDA_ENTRY STV_DEFAULT"
_Z11mydftkernelPK6float2Pfiiii:
.text._Z11mydftkernelPK6float2Pfiiii:
[----:B------:R-:W0:Y:S01]  /*0000*/  LDC R1, c[0x0][0x37c] ;  /* 0x0000df00ff017b82 */ /* 0x000e220000000800 */
[----:B------:R-:W1:Y:S07]  /*0010*/  S2R R3, SR_TID.X ;  /* 0x0000000000037919 */ /* 0x000e6e0000002100 */
[----:B------:R-:W1:Y:S01]  /*0020*/  S2UR UR4, SR_CTAID.X ;  /* 0x00000000000479c3 */ /* 0x000e620000002500 */
[----:B------:R-:W2:Y:S01]  /*0030*/  LDCU.64 UR6, c[0x0][0x398] ;  /* 0x00007300ff0677ac */ /* 0x000ea20008000a00 */
[----:B0-----:R-:W-:-:S06]  /*0040*/  VIADD R1, R1, 0xffffffe0 ;  /* 0xffffffe001017836 */ /* 0x001fcc0000000000 */
[----:B------:R-:W1:Y:S08]  /*0050*/  LDC R2, c[0x0][0x360] ;  /* 0x0000d800ff027b82 */ /* 0x000e700000000800 */
[----:B------:R-:W0:Y:S01]  /*0060*/  LDC R5, c[0x0][0x394] ;  /* 0x0000e500ff057b82 */ /* 0x000e220000000800 */
[----:B-1----:R-:W-:Y:S01]  /*0070*/  IMAD R2, R2, UR4, R3 ;  /* 0x0000000402027c24 */ /* 0x002fe2000f8e0203 */
[----:B0-----:R-:W-:-:S04]  /*0080*/  ISETP.GE.AND P0, PT, R5, 0x1, PT ;  /* 0x000000010500780c */ /* 0x001fc80003f06270 */
[C---:B--2---:R-:W-:Y:S01]  /*0090*/  ISETP.GE.OR P0, PT, R2.reuse, UR7, !P0 ;  /* 0x0000000702007c0c */ /* 0x044fe2000c706670 */
[----:B------:R-:W-:-:S12]  /*00a0*/  IMAD R2, R2, UR6, RZ ;  /* 0x0000000602027c24 */ /* 0x000fd8000f8e02ff */
[----:B------:R-:W-:Y:S05]  /*00b0*/  @P0 EXIT ;  /* 0x000000000000094d */ /* 0x000fea0003800000 */
[----:B------:R0:W1:Y:S01]  /*00c0*/  I2F.F64.U32 R22, R5 ;  /* 0x0000000500167312 */ /* 0x0000620000201800 */
[----:B------:R-:W-:Y:S01]  /*00d0*/  IMAD.IADD R3, R2, 0x1, R5 ;  /* 0x0000000102037824 */ /* 0x000fe200078e0205 */
[----:B------:R-:W2:Y:S01]  /*00e0*/  LDCU.64 UR6, c[0x0][0x358] ;  /* 0x00006b00ff0677ac */ /* 0x000ea20008000a00 */
[----:B------:R-:W-:-:S07]  /*00f0*/  IMAD.MOV.U32 R4, RZ, RZ, R2 ;  /* 0x000000ffff047224 */ /* 0x000fce00078e0002 */
.L_x_15:
[----:B---3--:R-:W3:Y:S01]  /*0100*/  I2F.F64 R12, R4 ;  /* 0x00000004000c7312 */ /* 0x008ee20000201c00 */
[----:B------:R-:W-:Y:S05]  /*0110*/  YIELD ;  /* 0x0000000000007946 */ /* 0x000fea0003800000 */
[----:B------:R-:W-:Y:S01]  /*0120*/  UMOV UR4, 0x54442eea ;  /* 0x54442eea00047882 */ /* 0x000fe20000000000 */
[----:B------:R-:W-:Y:S01]  /*0130*/  UMOV UR5, 0x401921fb ;  /* 0x401921fb00057882 */ /* 0x000fe20000000000 */
[----:B------:R-:W-:Y:S01]  /*0140*/  BSSY.RECONVERGENT B0, `(.L_x_0) ;  /* 0x00000c2000007945 */ /* 0x000fe20003800200 */
[----:B0-----:R-:W-:Y:S02]  /*0150*/  IMAD.MOV.U32 R5, RZ, RZ, RZ ;  /* 0x000000ffff057224 */ /* 0x001fe400078e00ff */
[----:B------:R-:W-:-:S02]  /*0160*/  IMAD.MOV.U32 R6, RZ, RZ, RZ ;  /* 0x000000ffff067224 */ /* 0x000fc400078e00ff */
[----:B------:R-:W-:Y:S01]  /*0170*/  IMAD.MOV.U32 R24, RZ, RZ, R2 ;  /* 0x000000ffff187224 */ /* 0x000fe200078e0002 */
[----:B---3--:R-:W-:-:S11]  /*0180*/  DMUL R12, R12, UR4 ;  /* 0x000000040c0c7c28 */ /* 0x008fd60008000000 */
.L_x_9:
[----:B-1----:R-:W0:Y:S01]  /*0190*/  MUFU.RCP64H R9, R23 ;  /* 0x0000001700097308 */ /* 0x002e220000001800 */
[----:B------:R-:W-:Y:S01]  /*01a0*/  IMAD.MOV.U32 R8, RZ, RZ, 0x1 ;  /* 0x00000001ff087424 */ /* 0x000fe200078e00ff */
[----:B------:R-:W-:Y:S05]  /*01b0*/  BSSY.RECONVERGENT B1, `(.L_x_1) ;  /* 0x0000013000017945 */ /* 0x000fea0003800200 */
[----:B0-----:R-:W-:-:S08]  /*01c0*/  DFMA R10, -R22, R8, 1 ;  /* 0x3ff00000160a742b */ /* 0x001fd00000000108 */
[----:B------:R-:W-:Y:S02]  /*01d0*/  DFMA R14, R10, R10, R10 ;  /* 0x0000000a0a0e722b */ /* 0x000fe4000000000a */
[----:B------:R-:W0:Y:S06]  /*01e0*/  I2F.F64 R10, R24 ;  /* 0x00000018000a7312 */ /* 0x000e2c0000201c00 */
[----:B------:R-:W-:-:S08]  /*01f0*/  DFMA R14, R8, R14, R8 ;  /* 0x0000000e080e722b */ /* 0x000fd00000000008 */
[----:B------:R-:W-:Y:S02]  /*0200*/  DFMA R8, -R22, R14, 1 ;  /* 0x3ff000001608742b */ /* 0x000fe4000000010e */
[----:B0-----:R-:W-:-:S06]  /*0210*/  DMUL R10, R12, R10 ;  /* 0x0000000a0c0a7228 */ /* 0x001fcc0000000000 */
[----:B------:R-:W-:-:S04]  /*0220*/  DFMA R8, R14, R8, R14 ;  /* 0x000000080e08722b */ /* 0x000fc8000000000e */
[----:B------:R-:W-:-:S04]  /*0230*/  FSETP.GEU.AND P1, PT, |R11|, 6.5827683646048100446e-37, PT ;  /* 0x036000000b00780b */ /* 0x000fc80003f2e200 */
[----:B------:R-:W-:-:S08]  /*0240*/  DMUL R14, R10, R8 ;  /* 0x000000080a0e7228 */ /* 0x000fd00000000000 */
[----:B------:R-:W-:-:S08]  /*0250*/  DFMA R16, -R22, R14, R10 ;  /* 0x0000000e1610722b */ /* 0x000fd0000000010a */
[----:B------:R-:W-:-:S10]  /*0260*/  DFMA R8, R8, R16, R14 ;  /* 0x000000100808722b */ /* 0x000fd4000000000e */
[----:B------:R-:W-:-:S05]  /*0270*/  FFMA R0, RZ, R23, R9 ;  /* 0x00000017ff007223 */ /* 0x000fca0000000009 */
[----:B------:R-:W-:-:S13]  /*0280*/  FSETP.GT.AND P0, PT, |R0|, 1.469367938527859385e-39, PT ;  /* 0x001000000000780b */ /* 0x000fda0003f04200 */
[----:B------:R-:W-:Y:S05]  /*0290*/  @P0 BRA P1, `(.L_x_2) ;  /* 0x0000000000100947 */ /* 0x000fea0000800000 */
[----:B------:R-:W-:-:S07]  /*02a0*/  MOV R0, 0x2c0 ;  /* 0x000002c000007802 */ /* 0x000fce0000000f00 */
[----:B--2---:R-:W-:Y:S05]  /*02b0*/  CALL.REL.NOINC `($__internal_0_$__cuda_sm20_div_rn_f64_full) ;  /* 0x0000000c00447944 */ /* 0x004fea0003c00000 */
[----:B------:R-:W-:Y:S02]  /*02c0*/  IMAD.MOV.U32 R8, RZ, RZ, R16 ;  /* 0x000000ffff087224 */ /* 0x000fe400078e0010 */
[----:B------:R-:W-:-:S07]  /*02d0*/  IMAD.MOV.U32 R9, RZ, RZ, R17 ;  /* 0x000000ffff097224 */ /* 0x000fce00078e0011 */
.L_x_2:
[----:B--2---:R-:W-:Y:S05]  /*02e0*/  BSYNC.RECONVERGENT B1 ;  /* 0x0000000000017941 */ /* 0x004fea0003800200 */
.L_x_1:
[----:B------:R-:W0:Y:S01]  /*02f0*/  F2F.F32.F64 R10, R8 ;  /* 0x00000008000a7310 */ /* 0x000e220000301000 */
[----:B------:R-:W-:Y:S01]  /*0300*/  BSSY.RECONVERGENT B1, `(.L_x_3) ;  /* 0x0000042000017945 */ /* 0x000fe20003800200 */
[C---:B0-----:R-:W-:Y:S01]  /*0310*/  FMUL R0, R10.reuse, 0.63661974668502807617 ;  /* 0x3f22f9830a007820 */ /* 0x041fe20000400000 */
[----:B------:R-:W-:-:S05]  /*0320*/  FSETP.GE.AND P0, PT, |R10|, 105615, PT ;  /* 0x47ce47800a00780b */ /* 0x000fca0003f06200 */
[----:B------:R-:W0:Y:S02]  /*0330*/  F2I.NTZ R0, R0 ;  /* 0x0000000000007305 */ /* 0x000e240000203100 */
[----:B0-----:R-:W-:Y:S01]  /*0340*/  I2FP.F32.S32 R7, R0 ;  /* 0x0000000000077245 */ /* 0x001fe20000201400 */
[----:B------:R-:W-:-:S04]  /*0350*/  IMAD.MOV.U32 R17, RZ, RZ, R0 ;  /* 0x000000ffff117224 */ /* 0x000fc800078e0000 */
[----:B------:R-:W-:-:S04]  /*0360*/  FFMA R14, R7, -1.5707962512969970703, R10 ;  /* 0xbfc90fda070e7823 */ /* 0x000fc8000000000a */
[----:B------:R-:W-:-:S04]  /*0370*/  FFMA R14, R7, -7.5497894158615963534e-08, R14 ;  /* 0xb3a22168070e7823 */ /* 0x000fc8000000000e */
[----:B------:R-:W-:-:S04]  /*0380*/  FFMA R16, R7, -5.3903029534742383927e-15, R14 ;  /* 0xa7c234c507107823 */ /* 0x000fc8000000000e */
[----:B------:R-:W-:Y:S01]  /*0390*/  IMAD.MOV.U32 R7, RZ, RZ, R16 ;  /* 0x000000ffff077224 */ /* 0x000fe200078e0010 */
[----:B------:R-:W-:Y:S06]  /*03a0*/  @!P0 BRA `(.L_x_4) ;  /* 0x0000000000dc8947 */ /* 0x000fec0003800000 */
[----:B------:R-:W-:-:S13]  /*03b0*/  FSETP.NEU.AND P0, PT, |R10|, +INF , PT ;  /* 0x7f8000000a00780b */ /* 0x000fda0003f0d200 */
[----:B------:R-:W-:Y:S01]  /*03c0*/  @!P0 FMUL R7, RZ, R10 ;  /* 0x0000000aff078220 */ /* 0x000fe20000400000 */
[----:B------:R-:W-:Y:S01]  /*03d0*/  @!P0 IMAD.MOV.U32 R0, RZ, RZ, RZ ;  /* 0x000000ffff008224 */ /* 0x000fe200078e00ff */
[----:B------:R-:W-:Y:S06]  /*03e0*/  @!P0 BRA `(.L_x_4) ;  /* 0x0000000000cc8947 */ /* 0x000fec0003800000 */
[----:B------:R-:W-:Y:S01]  /*03f0*/  IMAD.SHL.U32 R7, R10, 0x100, RZ ;  /* 0x000001000a077824 */ /* 0x000fe200078e00ff */
[----:B------:R-:W0:Y:S01]  /*0400*/  LDCU.64 UR8, c[0x4][0xe0] ;  /* 0x01001c00ff0877ac */ /* 0x000e220008000a00 */
[----:B------:R-:W-:Y:S02]  /*0410*/  IMAD.MOV.U32 R18, RZ, RZ, RZ ;  /* 0x000000ffff127224 */ /* 0x000fe400078e00ff */
[----:B------:R-:W-:Y:S01]  /*0420*/  IMAD.MOV.U32 R0, RZ, RZ, R1 ;  /* 0x000000ffff007224 */ /* 0x000fe200078e0001 */
[----:B------:R-:W-:Y:S01]  /*0430*/  LOP3.LUT R11, R7, 0x80000000, RZ, 0xfc, !PT ;  /* 0x80000000070b7812 */ /* 0x000fe200078efcff */
[----:B------:R-:W-:Y:S01]  /*0440*/  UMOV UR5, URZ ;  /* 0x000000ff00057c82 */ /* 0x000fe20008000000 */
[----:B------:R-:W-:-:S05]  /*0450*/  UMOV UR4, URZ ;  /* 0x000000ff00047c82 */ /* 0x000fca0008000000 */
.L_x_5:
[----:B0-----:R-:W-:Y:S02]  /*0460*/  IMAD.U32 R14, RZ, RZ, UR8 ;  /* 0x00000008ff0e7e24 */ /* 0x001fe4000f8e00ff */
[----:B------:R-:W-:-:S05]  /*0470*/  IMAD.U32 R15, RZ, RZ, UR9 ;  /* 0x00000009ff0f7e24 */ /* 0x000fca000f8e00ff */
[----:B------:R-:W2:Y:S01]  /*0480*/  LDG.E.CONSTANT R8, desc[UR6][R14.64] ;  /* 0x000000060e087981 */ /* 0x000ea2000c1e9900 */
[----:B------:R-:W-:Y:S02]  /*0490*/  UIADD3 UR8, UP0, UPT, UR8, 0x4, URZ ;  /* 0x0000000408087890 */ /* 0x000fe4000ff1e0ff */
[----:B------:R-:W-:Y:S02]  /*04a0*/  UIADD3 UR4, UPT, UPT, UR4, 0x1, URZ ;  /* 0x0000000104047890 */ /* 0x000fe4000fffe0ff */
[----:B------:R-:W-:Y:S02]  /*04b0*/  UIADD3.X UR9, UPT, UPT, URZ, UR9, URZ, UP0, !UPT ;  /* 0x00000009ff097290 */ /* 0x000fe400087fe4ff */
[----:B------:R-:W-:Y:S01]  /*04c0*/  UISETP.NE.AND UP0, UPT, UR4, 0x6, UPT ;  /* 0x000000060400788c */ /* 0x000fe2000bf05270 */
[----:B--2---:R-:W-:-:S03]  /*04d0*/  IMAD.WIDE.U32 R8, R8, R11, RZ ;  /* 0x0000000b08087225 */ /* 0x004fc600078e00ff */
[----:B------:R-:W-:-:S04]  /*04e0*/  IADD3 R7, P0, PT, R8, R18, RZ ;  /* 0x0000001208077210 */ /* 0x000fc80007f1e0ff */
[----:B------:R-:W-:Y:S01]  /*04f0*/  IADD3.X R18, PT, PT, R9, UR5, RZ, P0, !PT ;  /* 0x0000000509127c10 */ /* 0x000fe200087fe4ff */
[----:B------:R0:W-:Y:S02]  /*0500*/  STL [R0], R7 ;  /* 0x0000000700007387 */ /* 0x0001e40000100800 */
[----:B0-----:R-:W-:Y:S01]  /*0510*/  VIADD R0, R0, 0x4 ;  /* 0x0000000400007836 */ /* 0x001fe20000000000 */
[----:B------:R-:W-:Y:S06]  /*0520*/  BRA.U UP0, `(.L_x_5) ;  /* 0xfffffffd00cc7547 */ /* 0x000fec000b83ffff */
[----:B------:R-:W-:Y:S01]  /*0530*/  SHF.R.U32.HI R9, RZ, 0x17, R10 ;  /* 0x00000017ff097819 */ /* 0x000fe2000001160a */
[----:B------:R0:W-:Y:S03]  /*0540*/  STL [R1+0x18], R18 ;  /* 0x0000181201007387 */ /* 0x0001e60000100800 */
[C---:B------:R-:W-:Y:S02]  /*0550*/  LOP3.LUT R0, R9.reuse, 0xe0, RZ, 0xc0, !PT ;  /* 0x000000e009007812 */ /* 0x040fe400078ec0ff */
[----:B------:R-:W-:-:S03]  /*0560*/  LOP3.LUT P0, RZ, R9, 0x1f, RZ, 0xc0, !PT ;  /* 0x0000001f09ff7812 */ /* 0x000fc6000780c0ff */
[----:B------:R-:W-:-:S05]  /*0570*/  VIADD R0, R0, 0xffffff80 ;  /* 0xffffff8000007836 */ /* 0x000fca0000000000 */
[----:B------:R-:W-:-:S05]  /*0580*/  SHF.R.U32.HI R0, RZ, 0x5, R0 ;  /* 0x00000005ff007819 */ /* 0x000fca0000011600 */
[----:B------:R-:W-:-:S05]  /*0590*/  IMAD R15, R0, -0x4, R1 ;  /* 0xfffffffc000f7824 */ /* 0x000fca00078e0201 */
[----:B------:R-:W2:Y:S04]  /*05a0*/  LDL R0, [R15+0x18] ;  /* 0x000018000f007983 */ /* 0x000ea80000100800 */
[----:B------:R-:W2:Y:S04]  /*05b0*/  LDL R7, [R15+0x14] ;  /* 0x000014000f077983 */ /* 0x000ea80000100800 */
[----:B------:R-:W3:Y:S01]  /*05c0*/  @P0 LDL R8, [R15+0x10] ;  /* 0x000010000f080983 */ /* 0x000ee20000100800 */
[----:B------:R-:W-:Y:S01]  /*05d0*/  LOP3.LUT R9, R9, 0x1f, RZ, 0xc0, !PT ;  /* 0x0000001f09097812 */ /* 0x000fe200078ec0ff */
[----:B------:R-:W-:Y:S01]  /*05e0*/  UMOV UR4, 0x54442d19 ;  /* 0x54442d1900047882 */ /* 0x000fe20000000000 */
[----:B------:R-:W-:-:S02]  /*05f0*/  UMOV UR5, 0x3bf921fb ;  /* 0x3bf921fb00057882 */ /* 0x000fc40000000000 */
[-C--:B--2---:R-:W-:Y:S02]  /*0600*/  @P0 SHF.L.W.U32.HI R0, R7, R9.reuse, R0 ;  /* 0x0000000907000219 */ /* 0x084fe40000010e00 */
[----:B---3--:R-:W-:Y:S02]  /*0610*/  @P0 SHF.L.W.U32.HI R7, R8, R9, R7 ;  /* 0x0000000908070219 */ /* 0x008fe40000010e07 */
[----:B------:R-:W-:Y:S02]  /*0620*/  ISETP.GE.AND P0, PT, R10, RZ, PT ;  /* 0x000000ff0a00720c */ /* 0x000fe40003f06270 */
[C-C-:B------:R-:W-:Y:S01]  /*0630*/  SHF.L.W.U32.HI R11, R7.reuse, 0x2, R0.reuse ;  /* 0x00000002070b7819 */ /* 0x140fe20000010e00 */
[----:B------:R-:W-:Y:S01]  /*0640*/  IMAD.SHL.U32 R7, R7, 0x4, RZ ;  /* 0x0000000407077824 */ /* 0x000fe200078e00ff */
[----:B------:R-:W-:Y:S02]  /*0650*/  SHF.R.U32.HI R0, RZ, 0x1e, R0 ;  /* 0x0000001eff007819 */ /* 0x000fe40000011600 */
[----:B------:R-:W-:-:S02]  /*0660*/  SHF.R.S32.HI R14, RZ, 0x1f, R11 ;  /* 0x0000001fff0e7819 */ /* 0x000fc4000001140b */
[C---:B------:R-:W-:Y:S02]  /*0670*/  LEA.HI R0, R11.reuse, R0, RZ, 0x1 ;  /* 0x000000000b007211 */ /* 0x040fe400078f08ff */
[C---:B------:R-:W-:Y:S02]  /*0680*/  LOP3.LUT R8, R14.reuse, R7, RZ, 0x3c, !PT ;  /* 0x000000070e087212 */ /* 0x040fe400078e3cff */
[----:B------:R-:W-:Y:S02]  /*0690*/  LOP3.LUT R9, R14, R11, RZ, 0x3c, !PT ;  /* 0x0000000b0e097212 */ /* 0x000fe400078e3cff */
[----:B------:R-:W-:-:S04]  /*06a0*/  LOP3.LUT R7, R11, R10, RZ, 0x3c, !PT ;  /* 0x0000000a0b077212 */ /* 0x000fc800078e3cff */
[----:B------:R-:W1:Y:S01]  /*06b0*/  I2F.F64.S64 R8, R8 ;  /* 0x0000000800087312 */ /* 0x000e620000301c00 */
[----:B------:R-:W-:Y:S01]  /*06c0*/  ISETP.GE.AND P1, PT, R7, RZ, PT ;  /* 0x000000ff0700720c */ /* 0x000fe20003f26270 */
[----:B------:R-:W-:-:S04]  /*06d0*/  IMAD.MOV R7, RZ, RZ, -R0 ;  /* 0x000000ffff077224 */ /* 0x000fc800078e0a00 */
[----:B------:R-:W-:Y:S01]  /*06e0*/  @!P0 IMAD.MOV.U32 R0, RZ, RZ, R7 ;  /* 0x000000ffff008224 */ /* 0x000fe200078e0007 */
[----:B-1----:R-:W-:-:S10]  /*06f0*/  DMUL R14, R8, UR4 ;  /* 0x00000004080e7c28 */ /* 0x002fd40008000000 */
[----:B------:R-:W1:Y:S02]  /*0700*/  F2F.F32.F64 R14, R14 ;  /* 0x0000000e000e7310 */ /* 0x000e640000301000 */
[----:B01----:R-:W-:-:S07]  /*0710*/  FSEL R7, -R14, R14, !P1 ;  /* 0x0000000e0e077208 */ /* 0x003fce0004800100 */
.L_x_4:
[----:B------:R-:W-:Y:S05]  /*0720*/  BSYNC.RECONVERGENT B1 ;  /* 0x0000000000017941 */ /* 0x000fea0003800200 */
.L_x_3:
[C---:B------:R-:W-:Y:S01]  /*0730*/  LOP3.LUT R11, R0.reuse, 0x1, RZ, 0xc0, !PT ;  /* 0x00000001000b7812 */ /* 0x040fe200078ec0ff */
[----:B------:R-:W-:Y:S02]  /*0740*/  IMAD.MOV.U32 R19, RZ, RZ, 0x37cbac00 ;  /* 0x37cbac00ff137424 */ /* 0x000fe400078e00ff */
[----:B------:R-:W-:Y:S01]  /*0750*/  FMUL R8, R7, R7 ;  /* 0x0000000707087220 */ /* 0x000fe20000400000 */
[----:B------:R-:W-:Y:S01]  /*0760*/  VIADD R0, R0, 0x1 ;  /* 0x0000000100007836 */ /* 0x000fe20000000000 */
[----:B------:R-:W-:Y:S01]  /*0770*/  ISETP.NE.U32.AND P0, PT, R11, 0x1, PT ;  /* 0x000000010b00780c */ /* 0x000fe20003f05070 */
[----:B------:R-:W-:Y:S02]  /*0780*/  IMAD.MOV.U32 R11, RZ, RZ, 0x3c0885e4 ;  /* 0x3c0885e4ff0b7424 */ /* 0x000fe400078e00ff */
[----:B------:R-:W-:Y:S01]  /*0790*/  FFMA R9, R8, R19, -0.0013887860113754868507 ;  /* 0xbab607ed08097423 */ /* 0x000fe20000000013 */
[----:B------:R-:W-:Y:S01]  /*07a0*/  IMAD.MOV.U32 R20, RZ, RZ, 0x3e2aaaa8 ;  /* 0x3e2aaaa8ff147424 */ /* 0x000fe200078e00ff */
[----:B------:R-:W-:Y:S01]  /*07b0*/  LOP3.LUT P1, RZ, R0, 0x2, RZ, 0xc0, !PT ;  /* 0x0000000200ff7812 */ /* 0x000fe2000782c0ff */
[----:B------:R-:W-:Y:S01]  /*07c0*/  BSSY.RECONVERGENT B1, `(.L_x_6) ;  /* 0x000003f000017945 */ /* 0x000fe20003800200 */
[----:B------:R-:W-:-:S02]  /*07d0*/  FSEL R15, R11, 0.041666727513074874878, !P0 ;  /* 0x3d2aaabb0b0f7808 */ /* 0x000fc40004000000 */
[----:B------:R-:W-:Y:S02]  /*07e0*/  FSEL R9, R9, -0.00019574658654164522886, P0 ;  /* 0xb94d415309097808 */ /* 0x000fe40000000000 */
[----:B------:R-:W-:Y:S02]  /*07f0*/  FSEL R18, R7, 1, !P0 ;  /* 0x3f80000007127808 */ /* 0x000fe40004000000 */
[----:B------:R-:W-:Y:S01]  /*0800*/  FSEL R0, -R20, -0.4999999701976776123, !P0 ;  /* 0xbeffffff14007808 */ /* 0x000fe20004000100 */
[----:B------:R-:W-:Y:S01]  /*0810*/  FFMA R9, R8, R9, R15 ;  /* 0x0000000908097223 */ /* 0x000fe2000000000f */
[----:B------:R-:W-:Y:S01]  /*0820*/  FSETP.GE.AND P0, PT, |R10|, 105615, PT ;  /* 0x47ce47800a00780b */ /* 0x000fe20003f06200 */
[C---:B------:R-:W-:Y:S02]  /*0830*/  FFMA R7, R8.reuse, R18, RZ ;  /* 0x0000001208077223 */ /* 0x040fe400000000ff */
[----:B------:R-:W-:-:S04]  /*0840*/  FFMA R0, R8, R9, R0 ;  /* 0x0000000908007223 */ /* 0x000fc80000000000 */
[----:B------:R-:W-:-:S04]  /*0850*/  FFMA R18, R7, R0, R18 ;  /* 0x0000000007127223 */ /* 0x000fc80000000012 */
[----:B------:R-:W-:Y:S02]  /*0860*/  @P1 FADD R18, RZ, -R18 ;  /* 0x80000012ff121221 */ /* 0x000fe40000000000 */
[----:B------:R-:W-:Y:S05]  /*0870*/  @!P0 BRA `(.L_x_7) ;  /* 0x0000000000cc8947 */ /* 0x000fea0003800000 */
[----:B------:R-:W-:-:S13]  /*0880*/  FSETP.NEU.AND P0, PT, |R10|, +INF , PT ;  /* 0x7f8000000a00780b */ /* 0x000fda0003f0d200 */
[----:B------:R-:W-:Y:S01]  /*0890*/  @!P0 FMUL R16, RZ, R10 ;  /* 0x0000000aff108220 */ /* 0x000fe20000400000 */
[----:B------:R-:W-:Y:S01]  /*08a0*/  @!P0 IMAD.MOV.U32 R17, RZ, RZ, RZ ;  /* 0x000000ffff118224 */ /* 0x000fe200078e00ff */
[----:B------:R-:W-:Y:S06]  /*08b0*/  @!P0 BRA `(.L_x_7) ;  /* 0x0000000000bc8947 */ /* 0x000fec0003800000 */
[----:B------:R-:W0:Y:S01]  /*08c0*/  LDC.64 R8, c[0x4][0xe0] ;  /* 0x01003800ff087b82 */ /* 0x000e220000000a00 */
[----:B------:R-:W-:Y:S01]  /*08d0*/  IMAD.SHL.U32 R14, R10, 0x100, RZ ;  /* 0x000001000a0e7824 */ /* 0x000fe200078e00ff */
[----:B------:R-:W-:Y:S01]  /*08e0*/  UMOV UR4, URZ ;  /* 0x000000ff00047c82 */ /* 0x000fe20008000000 */
[----:B------:R-:W-:Y:S02]  /*08f0*/  IMAD.MOV.U32 R0, RZ, RZ, RZ ;  /* 0x000000ffff007224 */ /* 0x000fe400078e00ff */
[----:B------:R-:W-:Y:S01]  /*0900*/  IMAD.MOV.U32 R7, RZ, RZ, RZ ;  /* 0x000000ffff077224 */ /* 0x000fe200078e00ff */
[----:B------:R-:W-:-:S07]  /*0910*/  LOP3.LUT R25, R14, 0x80000000, RZ, 0xfc, !PT ;  /* 0x800000000e197812 */ /* 0x000fce00078efcff */
.L_x_8:
[----:B0-----:R-:W-:-:S06]  /*0920*/  IMAD.WIDE.U32 R14, R7, 0x4, R8 ;  /* 0x00000004070e7825 */ /* 0x001fcc00078e0008 */
[----:B------:R-:W2:Y:S01]  /*0930*/  LDG.E.CONSTANT R14, desc[UR6][R14.64] ;  /* 0x000000060e0e7981 */ /* 0x000ea2000c1e9900 */
[C---:B-1----:R-:W-:Y:S02]  /*0940*/  IMAD R21, R7.reuse, 0x4, R1 ;  /* 0x0000000407157824 */ /* 0x042fe400078e0201 */
[----:B------:R-:W-:-:S05]  /*0950*/  VIADD R7, R7, 0x1 ;  /* 0x0000000107077836 */ /* 0x000fca0000000000 */
[----:B------:R-:W-:Y:S01]  /*0960*/  ISETP.NE.AND P0, PT, R7, 0x6, PT ;  /* 0x000000060700780c */ /* 0x000fe20003f05270 */
[----:B--2---:R-:W-:-:S03]  /*0970*/  IMAD.WIDE.U32 R16, R14, R25, RZ ;  /* 0x000000190e107225 */ /* 0x004fc600078e00ff */
[----:B------:R-:W-:-:S04]  /*0980*/  IADD3 R16, P1, PT, R16, R0, RZ ;  /* 0x0000000010107210 */ /* 0x000fc80007f3e0ff */
[----:B------:R-:W-:Y:S01]  /*0990*/  IADD3.X R0, PT, PT, R17, UR4, RZ, P1, !PT ;  /* 0x0000000411007c10 */ /* 0x000fe20008ffe4ff */
[----:B------:R1:W-:Y:S04]  /*09a0*/  STL [R21], R16 ;  /* 0x0000001015007387 */ /* 0x0003e80000100800 */
[----:B------:R-:W-:Y:S05]  /*09b0*/  @P0 BRA `(.L_x_8) ;  /* 0xfffffffc00d80947 */ /* 0x000fea000383ffff */
        /* <DEDUP_REMOVED lines=12> */
[----:B------:R-:W-:Y:S01]  /*0a80*/  UMOV UR5, 0x3bf921fb ;  /* 0x3bf921fb00057882 */ /* 0x000fe20000000000 */
[----:B------:R-:W-:-:S02]  /*0a90*/  ISETP.GE.AND P1, PT, R10, RZ, PT ;  /* 0x000000ff0a00720c */ /* 0x000fc40003f26270 */
[-C--:B--2---:R-:W-:Y:S02]  /*0aa0*/  @P0 SHF.L.W.U32.HI R7, R8, R14.reuse, R7 ;  /* 0x0000000e08070219 */ /* 0x084fe40000010e07 */
[----:B---3--:R-:W-:Y:S02]  /*0ab0*/  @P0 SHF.L.W.U32.HI R8, R9, R14, R8 ;  /* 0x0000000e09080219 */ /* 0x008fe40000010e08 */
[--C-:B0-----:R-:W-:Y:S02]  /*0ac0*/  SHF.R.U32.HI R0, RZ, 0x1e, R7.reuse ;  /* 0x0000001eff007819 */ /* 0x101fe40000011607 */
[C---:B------:R-:W-:Y:S01]  /*0ad0*/  SHF.L.W.U32.HI R17, R8.reuse, 0x2, R7 ;  /* 0x0000000208117819 */ /* 0x040fe20000010e07 */
[----:B------:R-:W-:-:S03]  /*0ae0*/  IMAD.SHL.U32 R8, R8, 0x4, RZ ;  /* 0x0000000408087824 */ /* 0x000fc600078e00ff */
[----:B------:R-:W-:Y:S02]  /*0af0*/  SHF.R.S32.HI R9, RZ, 0x1f, R17 ;  /* 0x0000001fff097819 */ /* 0x000fe40000011411 */
[----:B------:R-:W-:Y:S02]  /*0b00*/  LOP3.LUT R10, R17, R10, RZ, 0x3c, !PT ;  /* 0x0000000a110a7212 */ /* 0x000fe400078e3cff */
[C---:B------:R-:W-:Y:S02]  /*0b10*/  LOP3.LUT R8, R9.reuse, R8, RZ, 0x3c, !PT ;  /* 0x0000000809087212 */ /* 0x040fe400078e3cff */
[----:B------:R-:W-:Y:S02]  /*0b20*/  LOP3.LUT R9, R9, R17, RZ, 0x3c, !PT ;  /* 0x0000001109097212 */ /* 0x000fe400078e3cff */
[----:B------:R-:W-:Y:S02]  /*0b30*/  LEA.HI R17, R17, R0, RZ, 0x1 ;  /* 0x0000000011117211 */ /* 0x000fe400078f08ff */
[----:B------:R-:W-:-:S02]  /*0b40*/  ISETP.GE.AND P0, PT, R10, RZ, PT ;  /* 0x000000ff0a00720c */ /* 0x000fc40003f06270 */
[----:B------:R-:W0:Y:S01]  /*0b50*/  I2F.F64.S64 R8, R8 ;  /* 0x0000000800087312 */ /* 0x000e220000301c00 */
[----:B------:R-:W-:-:S04]  /*0b60*/  IMAD.MOV R0, RZ, RZ, -R17 ;  /* 0x000000ffff007224 */ /* 0x000fc800078e0a11 */
[----:B------:R-:W-:Y:S01]  /*0b70*/  @!P1 IMAD.MOV.U32 R17, RZ, RZ, R0 ;  /* 0x000000ffff119224 */ /* 0x000fe200078e0000 */
[----:B0-----:R-:W-:-:S10]  /*0b80*/  DMUL R14, R8, UR4 ;  /* 0x00000004080e7c28 */ /* 0x001fd40008000000 */
[----:B------:R-:W1:Y:S02]  /*0b90*/  F2F.F32.F64 R14, R14 ;  /* 0x0000000e000e7310 */ /* 0x000e640000301000 */
[----:B-1----:R-:W-:-:S07]  /*0ba0*/  FSEL R16, -R14, R14, !P0 ;  /* 0x0000000e0e107208 */ /* 0x002fce0004000100 */
.L_x_7:
[----:B------:R-:W-:Y:S05]  /*0bb0*/  BSYNC.RECONVERGENT B1 ;  /* 0x0000000000017941 */ /* 0x000fea0003800200 */
.L_x_6:
[----:B------:R-:W0:Y:S02]  /*0bc0*/  LDC.64 R8, c[0x0][0x380] ;  /* 0x0000e000ff087b82 */ /* 0x000e240000000a00 */
[----:B0-----:R-:W-:-:S06]  /*0bd0*/  IMAD.WIDE R8, R24, 0x8, R8 ;  /* 0x0000000818087825 */ /* 0x001fcc00078e0208 */
[----:B------:R-:W2:Y:S01]  /*0be0*/  LDG.E.64 R8, desc[UR6][R8.64] ;  /* 0x0000000608087981 */ /* 0x000ea2000c1e1b00 */
[----:B------:R-:W-:Y:S01]  /*0bf0*/  FMUL R0, R16, R16 ;  /* 0x0000001010007220 */ /* 0x000fe20000400000 */
[C---:B------:R-:W-:Y:S01]  /*0c00*/  LOP3.LUT R7, R17.reuse, 0x1, RZ, 0xc0, !PT ;  /* 0x0000000111077812 */ /* 0x040fe200078ec0ff */
[----:B------:R-:W-:Y:S01]  /*0c10*/  VIADD R24, R24, 0x1 ;  /* 0x0000000118187836 */ /* 0x000fe20000000000 */
[----:B------:R-:W-:Y:S01]  /*0c20*/  LOP3.LUT P1, RZ, R17, 0x2, RZ, 0xc0, !PT ;  /* 0x0000000211ff7812 */ /* 0x000fe2000782c0ff */
[----:B------:R-:W-:Y:S01]  /*0c30*/  FFMA R19, R0, R19, -0.0013887860113754868507 ;  /* 0xbab607ed00137423 */ /* 0x000fe20000000013 */
[----:B------:R-:W-:-:S04]  /*0c40*/  ISETP.NE.U32.AND P0, PT, R7, 0x1, PT ;  /* 0x000000010700780c */ /* 0x000fc80003f05070 */
[----:B------:R-:W-:Y:S02]  /*0c50*/  FSEL R11, R11, 0.041666727513074874878, P0 ;  /* 0x3d2aaabb0b0b7808 */ /* 0x000fe40000000000 */
[----:B------:R-:W-:Y:S02]  /*0c60*/  FSEL R19, R19, -0.00019574658654164522886, !P0 ;  /* 0xb94d415313137808 */ /* 0x000fe40004000000 */
[----:B------:R-:W-:Y:S02]  /*0c70*/  FSEL R20, -R20, -0.4999999701976776123, P0 ;  /* 0xbeffffff14147808 */ /* 0x000fe40000000100 */
[----:B------:R-:W-:Y:S01]  /*0c80*/  FSEL R16, R16, 1, P0 ;  /* 0x3f80000010107808 */ /* 0x000fe20000000000 */
[----:B------:R-:W-:Y:S01]  /*0c90*/  FFMA R11, R0, R19, R11 ;  /* 0x00000013000b7223 */ /* 0x000fe2000000000b */
[----:B------:R-:W-:-:S03]  /*0ca0*/  ISETP.GE.AND P0, PT, R24, R3, PT ;  /* 0x000000031800720c */ /* 0x000fc60003f06270 */
[C---:B------:R-:W-:Y:S01]  /*0cb0*/  FFMA R11, R0.reuse, R11, R20 ;  /* 0x0000000b000b7223 */ /* 0x040fe20000000014 */
[----:B------:R-:W-:-:S04]  /*0cc0*/  FFMA R7, R0, R16, RZ ;  /* 0x0000001000077223 */ /* 0x000fc800000000ff */
[----:B------:R-:W-:-:S04]  /*0cd0*/  FFMA R7, R7, R11, R16 ;  /* 0x0000000b07077223 */ /* 0x000fc80000000010 */
[----:B------:R-:W-:-:S04]  /*0ce0*/  @P1 FADD R7, RZ, -R7 ;  /* 0x80000007ff071221 */ /* 0x000fc80000000000 */
[C---:B--2---:R-:W-:Y:S01]  /*0cf0*/  FMUL R11, R7.reuse, R9 ;  /* 0x00000009070b7220 */ /* 0x044fe20000400000 */
[----:B------:R-:W-:-:S03]  /*0d00*/  FMUL R0, R7, R8 ;  /* 0x0000000807007220 */ /* 0x000fc60000400000 */
[C---:B------:R-:W-:Y:S01]  /*0d10*/  FFMA R8, R18.reuse, R8, R11 ;  /* 0x0000000812087223 */ /* 0x040fe2000000000b */
[----:B------:R-:W-:-:S03]  /*0d20*/  FFMA R9, R18, R9, -R0 ;  /* 0x0000000912097223 */ /* 0x000fc60000000800 */
[----:B------:R-:W-:Y:S01]  /*0d30*/  FADD R5, R8, R5 ;  /* 0x0000000508057221 */ /* 0x000fe20000000000 */
[----:B------:R-:W-:Y:S01]  /*0d40*/  FADD R6, R9, R6 ;  /* 0x0000000609067221 */ /* 0x000fe20000000000 */
[----:B------:R-:W-:Y:S06]  /*0d50*/  @!P0 BRA `(.L_x_9) ;  /* 0xfffffff4000c8947 */ /* 0x000fec000383ffff */
[----:B------:R-:W-:Y:S05]  /*0d60*/  BSYNC.RECONVERGENT B0 ;  /* 0x0000000000007941 */ /* 0x000fea0003800200 */
.L_x_0:
[----:B------:R-:W-:Y:S01]  /*0d70*/  FMUL R6, R6, R6 ;  /* 0x0000000606067220 */ /* 0x000fe20000400000 */
[----:B------:R-:W-:Y:S03]  /*0d80*/  BSSY.RECONVERGENT B0, `(.L_x_10) ;  /* 0x000000d000007945 */ /* 0x000fe60003800200 */
[----:B------:R-:W-:-:S04]  /*0d90*/  FFMA R0, R5, R5, R6 ;  /* 0x0000000505007223 */ /* 0x000fc80000000006 */
[----:B------:R-:W-:Y:S01]  /*0da0*/  VIADD R5, R0, 0xf3000000 ;  /* 0xf300000000057836 */ /* 0x000fe20000000000 */
[----:B------:R0:W1:Y:S04]  /*0db0*/  MUFU.RSQ R7, R0 ;  /* 0x0000000000077308 */ /* 0x0000680000001400 */
[----:B------:R-:W-:-:S13]  /*0dc0*/  ISETP.GT.U32.AND P0, PT, R5, 0x727fffff, PT ;  /* 0x727fffff0500780c */ /* 0x000fda0003f04070 */
[----:B01----:R-:W-:Y:S05]  /*0dd0*/  @!P0 BRA `(.L_x_11) ;  /* 0x00000000000c8947 */ /* 0x003fea0003800000 */
[----:B------:R-:W-:-:S07]  /*0de0*/  MOV R10, 0xe00 ;  /* 0x00000e00000a7802 */ /* 0x000fce0000000f00 */
[----:B------:R-:W-:Y:S05]  /*0df0*/  CALL.REL.NOINC `($__internal_1_$__cuda_sm20_sqrt_rn_f32_slowpath) ;  /* 0x0000000400e07944 */ /* 0x000fea0003c00000 */
[----:B------:R-:W-:Y:S05]  /*0e00*/  BRA `(.L_x_12) ;  /* 0x0000000000107947 */ /* 0x000fea0003800000 */
.L_x_11:
[----:B------:R-:W-:Y:S01]  /*0e10*/  FMUL.FTZ R5, R0, R7 ;  /* 0x0000000700057220 */ /* 0x000fe20000410000 */
[----:B------:R-:W-:-:S03]  /*0e20*/  FMUL.FTZ R6, R7, 0.5 ;  /* 0x3f00000007067820 */ /* 0x000fc60000410000 */
[----:B------:R-:W-:-:S04]  /*0e30*/  FFMA R0, -R5, R5, R0 ;  /* 0x0000000505007223 */ /* 0x000fc80000000100 */
[----:B------:R-:W-:-:S07]  /*0e40*/  FFMA R5, R0, R6, R5 ;  /* 0x0000000600057223 */ /* 0x000fce0000000005 */
.L_x_12:
[----:B------:R-:W-:Y:S05]  /*0e50*/  BSYNC.RECONVERGENT B0 ;  /* 0x0000000000007941 */ /* 0x000fea0003800200 */
.L_x_10:
[----:B------:R-:W0:Y:S01]  /*0e60*/  LDCU UR4, c[0x0][0x39c] ;  /* 0x00007380ff0477ac */ /* 0x000e220008000800 */
[----:B------:R-:W-:Y:S01]  /*0e70*/  BSSY.RECONVERGENT B0, `(.L_x_13) ;  /* 0x000000d000007945 */ /* 0x000fe20003800200 */
[----:B0-----:R-:W-:-:S04]  /*0e80*/  I2FP.F32.S32 R10, UR4 ;  /* 0x00000004000a7c45 */ /* 0x001fc80008201400 */
[----:B------:R-:W0:Y:S08]  /*0e90*/  MUFU.RCP R7, R10 ;  /* 0x0000000a00077308 */ /* 0x000e300000001000 */
[----:B------:R-:W1:Y:S01]  /*0ea0*/  FCHK P0, R5, R10 ;  /* 0x0000000a05007302 */ /* 0x000e620000000000 */
[----:B0-----:R-:W-:-:S04]  /*0eb0*/  FFMA R0, -R10, R7, 1 ;  /* 0x3f8000000a007423 */ /* 0x001fc80000000107 */
[----:B------:R-:W-:-:S04]  /*0ec0*/  FFMA R0, R7, R0, R7 ;  /* 0x0000000007007223 */ /* 0x000fc80000000007 */
[----:B------:R-:W-:-:S04]  /*0ed0*/  FFMA R7, R0, R5, RZ ;  /* 0x0000000500077223 */ /* 0x000fc800000000ff */
[----:B------:R-:W-:-:S04]  /*0ee0*/  FFMA R6, -R10, R7, R5 ;  /* 0x000000070a067223 */ /* 0x000fc80000000105 */
[----:B------:R-:W-:Y:S01]  /*0ef0*/  FFMA R9, R0, R6, R7 ;  /* 0x0000000600097223 */ /* 0x000fe20000000007 */
[----:B-1----:R-:W-:Y:S06]  /*0f00*/  @!P0 BRA `(.L_x_14) ;  /* 0x00000000000c8947 */ /* 0x002fec0003800000 */
[----:B------:R-:W-:-:S07]  /*0f10*/  MOV R6, 0xf30 ;  /* 0x00000f3000067802 */ /* 0x000fce0000000f00 */
[----:B------:R-:W-:Y:S05]  /*0f20*/  CALL.REL.NOINC `($__internal_2_$__cuda_sm3x_div_rn_noftz_f32_slowpath) ;  /* 0x0000000400ec7944 */ /* 0x000fea0003c00000 */
[----:B------:R-:W-:-:S07]  /*0f30*/  IMAD.MOV.U32 R9, RZ, RZ, R0 ;  /* 0x000000ffff097224 */ /* 0x000fce00078e0000 */
.L_x_14:
[----:B------:R-:W-:Y:S05]  /*0f40*/  BSYNC.RECONVERGENT B0 ;  /* 0x0000000000007941 */ /* 0x000fea0003800200 */
.L_x_13:
[----:B------:R-:W0:Y:S01]  /*0f50*/  LDC.64 R6, c[0x0][0x388] ;  /* 0x0000e200ff067b82 */ /* 0x000e220000000a00 */
[C---:B------:R-:W-:Y:S02]  /*0f60*/  IMAD.IADD R5, R4.reuse, 0x1, -R2 ;  /* 0x0000000104057824 */ /* 0x040fe400078e0a02 */
[----:B------:R-:W-:-:S05]  /*0f70*/  VIADD R4, R4, 0x1 ;  /* 0x0000000104047836 */ /* 0x000fca0000000000 */
[----:B------:R-:W-:Y:S01]  /*0f80*/  ISETP.GE.AND P0, PT, R4, R3, PT ;  /* 0x000000030400720c */ /* 0x000fe20003f06270 */
[----:B0-----:R-:W-:-:S05]  /*0f90*/  IMAD.WIDE R6, R5, 0x4, R6 ;  /* 0x0000000405067825 */ /* 0x001fca00078e0206 */
[----:B------:R3:W-:Y:S07]  /*0fa0*/  REDG.E.ADD.F32.FTZ.RN.STRONG.GPU desc[UR6][R6.64], R9 ;  /* 0x00000009060079a6 */ /* 0x0007ee000c12f306 */
[----:B------:R-:W-:Y:S05]  /*0fb0*/  @!P0 BRA `(.L_x_15) ;  /* 0xfffffff000508947 */ /* 0x000fea000383ffff */
[----:B------:R-:W-:Y:S05]  /*0fc0*/  EXIT ;  /* 0x000000000000794d */ /* 0x000fea0003800000 */
        .weak           $__internal_0_$__cuda_sm20_div_rn_f64_full
        .type           $__internal_0_$__cuda_sm20_div_rn_f64_full,@function
        .size           $__internal_0_$__cuda_sm20_div_rn_f64_full,($__internal_1_$__cuda_sm20_sqrt_rn_f32_slowpath - $__internal_0_$__cuda_sm20_div_rn_f64_full)
$__internal_0_$__cuda_sm20_div_rn_f64_full:
[----:B------:R-:W-:Y:S01]  /*0fd0*/  FSETP.GEU.AND P2, PT, |R11|, 1.469367938527859385e-39, PT ;  /* 0x001000000b00780b */ /* 0x000fe20003f4e200 */
[----:B------:R-:W-:Y:S01]  /*0fe0*/  IMAD.MOV.U32 R25, RZ, RZ, 0x1ca00000 ;  /* 0x1ca00000ff197424 */ /* 0x000fe200078e00ff */
[C---:B------:R-:W-:Y:S01]  /*0ff0*/  FSETP.GEU.AND P0, PT, |R23|.reuse, 1.469367938527859385e-39, PT ;  /* 0x001000001700780b */ /* 0x040fe20003f0e200 */
[----:B------:R-:W-:Y:S01]  /*1000*/  IMAD.MOV.U32 R16, RZ, RZ, 0x1 ;  /* 0x00000001ff107424 */ /* 0x000fe200078e00ff */
[----:B------:R-:W-:Y:S01]  /*1010*/  LOP3.LUT R8, R23, 0x800fffff, RZ, 0xc0, !PT ;  /* 0x800fffff17087812 */ /* 0x000fe200078ec0ff */
[----:B------:R-:W-:Y:S01]  /*1020*/  BSSY.RECONVERGENT B2, `(.L_x_16) ;  /* 0x0000052000027945 */ /* 0x000fe20003800200 */
[----:B------:R-:W-:Y:S02]  /*1030*/  LOP3.LUT R7, R11, 0x7ff00000, RZ, 0xc0, !PT ;  /* 0x7ff000000b077812 */ /* 0x000fe400078ec0ff */
[----:B------:R-:W-:Y:S01]  /*1040*/  LOP3.LUT R9, R8, 0x3ff00000, RZ, 0xfc, !PT ;  /* 0x3ff0000008097812 */ /* 0x000fe200078efcff */
[----:B------:R-:W-:Y:S01]  /*1050*/  IMAD.MOV.U32 R8, RZ, RZ, R22 ;  /* 0x000000ffff087224 */ /* 0x000fe200078e0016 */
[----:B------:R-:W-:-:S03]  /*1060*/  LOP3.LUT R26, R23, 0x7ff00000, RZ, 0xc0, !PT ;  /* 0x7ff00000171a7812 */ /* 0x000fc600078ec0ff */
[----:B------:R-:W-:Y:S01]  /*1070*/  @!P2 LOP3.LUT R14, R23, 0x7ff00000, RZ, 0xc0, !PT ;  /* 0x7ff00000170ea812 */ /* 0x000fe200078ec0ff */
[----:B------:R-:W-:Y:S01]  /*1080*/  @!P2 IMAD.MOV.U32 R18, RZ, RZ, RZ ;  /* 0x000000ffff12a224 */ /* 0x000fe200078e00ff */
[----:B------:R-:W-:Y:S01]  /*1090*/  @!P0 DMUL R8, R22, 8.98846567431157953865e+307 ;  /* 0x7fe0000016088828 */ /* 0x000fe20000000000 */
[C---:B------:R-:W-:Y:S02]  /*10a0*/  ISETP.GE.U32.AND P1, PT, R7.reuse, R26, PT ;  /* 0x0000001a0700720c */ /* 0x040fe40003f26070 */
[----:B------:R-:W-:Y:S01]  /*10b0*/  @!P2 ISETP.GE.U32.AND P3, PT, R7, R14, PT ;  /* 0x0000000e0700a20c */ /* 0x000fe20003f66070 */
[----:B------:R-:W-:Y:S01]  /*10c0*/  IMAD.MOV.U32 R14, RZ, RZ, R10 ;  /* 0x000000ffff0e7224 */ /* 0x000fe200078e000a */
[C---:B------:R-:W-:Y:S01]  /*10d0*/  SEL R15, R25.reuse, 0x63400000, !P1 ;  /* 0x63400000190f7807 */ /* 0x040fe20004800000 */
[----:B------:R-:W0:Y:S01]  /*10e0*/  MUFU.RCP64H R17, R9 ;  /* 0x0000000900117308 */ /* 0x000e220000001800 */
[----:B------:R-:W-:Y:S02]  /*10f0*/  @!P2 SEL R19, R25, 0x63400000, !P3 ;  /* 0x634000001913a807 */ /* 0x000fe40005800000 */
[----:B------:R-:W-:-:S02]  /*1100*/  LOP3.LUT R15, R15, 0x800fffff, R11, 0xf8, !PT ;  /* 0x800fffff0f0f7812 */ /* 0x000fc400078ef80b */
[----:B------:R-:W-:Y:S02]  /*1110*/  @!P2 LOP3.LUT R19, R19, 0x80000000, R11, 0xf8, !PT ;  /* 0x800000001313a812 */ /* 0x000fe400078ef80b */
[----:B------:R-:W-:Y:S02]  /*1120*/  @!P0 LOP3.LUT R26, R9, 0x7ff00000, RZ, 0xc0, !PT ;  /* 0x7ff00000091a8812 */ /* 0x000fe400078ec0ff */
[----:B------:R-:W-:-:S06]  /*1130*/  @!P2 LOP3.LUT R19, R19, 0x100000, RZ, 0xfc, !PT ;  /* 0x001000001313a812 */ /* 0x000fcc00078efcff */
[----:B------:R-:W-:Y:S02]  /*1140*/  @!P2 DFMA R14, R14, 2, -R18 ;  /* 0x400000000e0ea82b */ /* 0x000fe40000000812 */
[----:B0-----:R-:W-:-:S08]  /*1150*/  DFMA R18, R16, -R8, 1 ;  /* 0x3ff000001012742b */ /* 0x001fd00000000808 */
[----:B------:R-:W-:-:S08]  /*1160*/  DFMA R18, R18, R18, R18 ;  /* 0x000000121212722b */ /* 0x000fd00000000012 */
[----:B------:R-:W-:-:S08]  /*1170*/  DFMA R18, R16, R18, R16 ;  /* 0x000000121012722b */ /* 0x000fd00000000010 */
[----:B------:R-:W-:-:S08]  /*1180*/  DFMA R16, R18, -R8, 1 ;  /* 0x3ff000001210742b */ /* 0x000fd00000000808 */
[----:B------:R-:W-:-:S08]  /*1190*/  DFMA R16, R18, R16, R18 ;  /* 0x000000101210722b */ /* 0x000fd00000000012 */
[----:B------:R-:W-:-:S08]  /*11a0*/  DMUL R18, R16, R14 ;  /* 0x0000000e10127228 */ /* 0x000fd00000000000 */
[----:B------:R-:W-:-:S08]  /*11b0*/  DFMA R20, R18, -R8, R14 ;  /* 0x800000081214722b */ /* 0x000fd0000000000e */
[----:B------:R-:W-:Y:S01]  /*11c0*/  DFMA R20, R16, R20, R18 ;  /* 0x000000141014722b */ /* 0x000fe20000000012 */
[----:B------:R-:W-:Y:S01]  /*11d0*/  IMAD.MOV.U32 R18, RZ, RZ, R7 ;  /* 0x000000ffff127224 */ /* 0x000fe200078e0007 */
[----:B------:R-:W-:-:S05]  /*11e0*/  @!P2 LOP3.LUT R18, R15, 0x7ff00000, RZ, 0xc0, !PT ;  /* 0x7ff000000f12a812 */ /* 0x000fca00078ec0ff */
[----:B------:R-:W-:-:S05]  /*11f0*/  VIADD R16, R18, 0xffffffff ;  /* 0xffffffff12107836 */ /* 0x000fca0000000000 */
[----:B------:R-:W-:Y:S01]  /*1200*/  ISETP.GT.U32.AND P0, PT, R16, 0x7feffffe, PT ;  /* 0x7feffffe1000780c */ /* 0x000fe20003f04070 */
[----:B------:R-:W-:-:S05]  /*1210*/  VIADD R16, R26, 0xffffffff ;  /* 0xffffffff1a107836 */ /* 0x000fca0000000000 */
[----:B------:R-:W-:-:S13]  /*1220*/  ISETP.GT.U32.OR P0, PT, R16, 0x7feffffe, P0 ;  /* 0x7feffffe1000780c */ /* 0x000fda0000704470 */
[----:B------:R-:W-:Y:S05]  /*1230*/  @P0 BRA `(.L_x_17) ;  /* 0x00000000006c0947 */ /* 0x000fea0003800000 */
[----:B------:R-:W-:-:S04]  /*1240*/  LOP3.LUT R16, R23, 0x7ff00000, RZ, 0xc0, !PT ;  /* 0x7ff0000017107812 */ /* 0x000fc800078ec0ff */
[CC--:B------:R-:W-:Y:S02]  /*1250*/  VIADDMNMX R10, R7.reuse, -R16.reuse, 0xb9600000, !PT ;  /* 0xb9600000070a7446 */ /* 0x0c0fe40007800910 */
[----:B------:R-:W-:Y:S02]  /*1260*/  ISETP.GE.U32.AND P0, PT, R7, R16, PT ;  /* 0x000000100700720c */ /* 0x000fe40003f06070 */
[----:B------:R-:W-:Y:S02]  /*1270*/  VIMNMX R7, PT, PT, R10, 0x46a00000, PT ;  /* 0x46a000000a077848 */ /* 0x000fe40003fe0100 */
[----:B------:R-:W-:-:S05]  /*1280*/  SEL R10, R25, 0x63400000, !P0 ;  /* 0x63400000190a7807 */ /* 0x000fca0004000000 */
[----:B------:R-:W-:Y:S02]  /*1290*/  IMAD.IADD R7, R7, 0x1, -R10 ;  /* 0x0000000107077824 */ /* 0x000fe400078e0a0a */
[----:B------:R-:W-:Y:S02]  /*12a0*/  IMAD.MOV.U32 R10, RZ, RZ, RZ ;  /* 0x000000ffff0a7224 */ /* 0x000fe400078e00ff */
[----:B------:R-:W-:-:S06]  /*12b0*/  VIADD R11, R7, 0x7fe00000 ;  /* 0x7fe00000070b7836 */ /* 0x000fcc0000000000 */
[----:B------:R-:W-:-:S10]  /*12c0*/  DMUL R16, R20, R10 ;  /* 0x0000000a14107228 */ /* 0x000fd40000000000 */
[----:B------:R-:W-:-:S13]  /*12d0*/  FSETP.GTU.AND P0, PT, |R17|, 1.469367938527859385e-39, PT ;  /* 0x001000001100780b */ /* 0x000fda0003f0c200 */
[----:B------:R-:W-:Y:S05]  /*12e0*/  @P0 BRA `(.L_x_18) ;  /* 0x0000000000940947 */ /* 0x000fea0003800000 */
[----:B------:R-:W-:Y:S01]  /*12f0*/  DFMA R8, R20, -R8, R14 ;  /* 0x800000081408722b */ /* 0x000fe2000000000e */
[----:B------:R-:W-:-:S09]  /*1300*/  IMAD.MOV.U32 R10, RZ, RZ, RZ ;  /* 0x000000ffff0a7224 */ /* 0x000fd200078e00ff */
[C---:B------:R-:W-:Y:S02]  /*1310*/  FSETP.NEU.AND P0, PT, R9.reuse, RZ, PT ;  /* 0x000000ff0900720b */ /* 0x040fe40003f0d000 */
[----:B------:R-:W-:-:S04]  /*1320*/  LOP3.LUT R15, R9, 0x80000000, R23, 0x48, !PT ;  /* 0x80000000090f7812 */ /* 0x000fc800078e4817 */
[----:B------:R-:W-:-:S07]  /*1330*/  LOP3.LUT R11, R15, R11, RZ, 0xfc, !PT ;  /* 0x0000000b0f0b7212 */ /* 0x000fce00078efcff */
[----:B------:R-:W-:Y:S05]  /*1340*/  @!P0 BRA `(.L_x_18) ;  /* 0x00000000007c8947 */ /* 0x000fea0003800000 */
[----:B------:R-:W-:Y:S01]  /*1350*/  IMAD.MOV R9, RZ, RZ, -R7 ;  /* 0x000000ffff097224 */ /* 0x000fe200078e0a07 */
[----:B------:R-:W-:Y:S01]  /*1360*/  DMUL.RP R10, R20, R10 ;  /* 0x0000000a140a7228 */ /* 0x000fe20000008000 */
[----:B------:R-:W-:Y:S01]  /*1370*/  IMAD.MOV.U32 R8, RZ, RZ, RZ ;  /* 0x000000ffff087224 */ /* 0x000fe200078e00ff */
[----:B------:R-:W-:-:S05]  /*1380*/  IADD3 R7, PT, PT, -R7, -0x43300000, RZ ;  /* 0xbcd0000007077810 */ /* 0x000fca0007ffe1ff */
[----:B------:R-:W-:-:S03]  /*1390*/  DFMA R8, R16, -R8, R20 ;  /* 0x800000081008722b */ /* 0x000fc60000000014 */
[----:B------:R-:W-:-:S07]  /*13a0*/  LOP3.LUT R15, R11, R15, RZ, 0x3c, !PT ;  /* 0x0000000f0b0f7212 */ /* 0x000fce00078e3cff */
[----:B------:R-:W-:-:S04]  /*13b0*/  FSETP.NEU.AND P0, PT, |R9|, R7, PT ;  /* 0x000000070900720b */ /* 0x000fc80003f0d200 */
[----:B------:R-:W-:Y:S02]  /*13c0*/  FSEL R16, R10, R16, !P0 ;  /* 0x000000100a107208 */ /* 0x000fe40004000000 */
[----:B------:R-:W-:Y:S01]  /*13d0*/  FSEL R17, R15, R17, !P0 ;  /* 0x000000110f117208 */ /* 0x000fe20004000000 */
[----:B------:R-:W-:Y:S06]  /*13e0*/  BRA `(.L_x_18) ;  /* 0x0000000000547947 */ /* 0x000fec0003800000 */
.L_x_17:
[----:B------:R-:W-:-:S14]  /*13f0*/  DSETP.NAN.AND P0, PT, R10, R10, PT ;  /* 0x0000000a0a00722a */ /* 0x000fdc0003f08000 */
[----:B------:R-:W-:Y:S05]  /*1400*/  @P0 BRA `(.L_x_19) ;  /* 0x0000000000440947 */ /* 0x000fea0003800000 */
[----:B------:R-:W-:-:S14]  /*1410*/  DSETP.NAN.AND P0, PT, R22, R22, PT ;  /* 0x000000161600722a */ /* 0x000fdc0003f08000 */
[----:B------:R-:W-:Y:S05]  /*1420*/  @P0 BRA `(.L_x_20) ;  /* 0x0000000000300947 */ /* 0x000fea0003800000 */
[----:B------:R-:W-:Y:S01]  /*1430*/  ISETP.NE.AND P0, PT, R18, R26, PT ;  /* 0x0000001a1200720c */ /* 0x000fe20003f05270 */
[----:B------:R-:W-:Y:S02]  /*1440*/  IMAD.MOV.U32 R16, RZ, RZ, 0x0 ;  /* 0x00000000ff107424 */ /* 0x000fe400078e00ff */
[----:B------:R-:W-:-:S10]  /*1450*/  IMAD.MOV.U32 R17, RZ, RZ, -0x80000 ;  /* 0xfff80000ff117424 */ /* 0x000fd400078e00ff */
[----:B------:R-:W-:Y:S05]  /*1460*/  @!P0 BRA `(.L_x_18) ;  /* 0x0000000000348947 */ /* 0x000fea0003800000 */
[----:B------:R-:W-:Y:S02]  /*1470*/  ISETP.NE.AND P0, PT, R18, 0x7ff00000, PT ;  /* 0x7ff000001200780c */ /* 0x000fe40003f05270 */
[----:B------:R-:W-:Y:S02]  /*1480*/  LOP3.LUT R17, R11, 0x80000000, R23, 0x48, !PT ;  /* 0x800000000b117812 */ /* 0x000fe400078e4817 */
[----:B------:R-:W-:-:S13]  /*1490*/  ISETP.EQ.OR P0, PT, R26, RZ, !P0 ;  /* 0x000000ff1a00720c */ /* 0x000fda0004702670 */
[----:B------:R-:W-:Y:S01]  /*14a0*/  @P0 LOP3.LUT R7, R17, 0x7ff00000, RZ, 0xfc, !PT ;  /* 0x7ff0000011070812 */ /* 0x000fe200078efcff */
[----:B------:R-:W-:Y:S02]  /*14b0*/  @!P0 IMAD.MOV.U32 R16, RZ, RZ, RZ ;  /* 0x000000ffff108224 */ /* 0x000fe400078e00ff */
[----:B------:R-:W-:Y:S02]  /*14c0*/  @P0 IMAD.MOV.U32 R16, RZ, RZ, RZ ;  /* 0x000000ffff100224 */ /* 0x000fe400078e00ff */
[----:B------:R-:W-:Y:S01]  /*14d0*/  @P0 IMAD.MOV.U32 R17, RZ, RZ, R7 ;  /* 0x000000ffff110224 */ /* 0x000fe200078e0007 */
[----:B------:R-:W-:Y:S06]  /*14e0*/  BRA `(.L_x_18) ;  /* 0x0000000000147947 */ /* 0x000fec0003800000 */
.L_x_20:
[----:B------:R-:W-:Y:S01]  /*14f0*/  LOP3.LUT R17, R23, 0x80000, RZ, 0xfc, !PT ;  /* 0x0008000017117812 */ /* 0x000fe200078efcff */
[----:B------:R-:W-:Y:S01]  /*1500*/  IMAD.MOV.U32 R16, RZ, RZ, R22 ;  /* 0x000000ffff107224 */ /* 0x000fe200078e0016 */
[----:B------:R-:W-:Y:S06]  /*1510*/  BRA `(.L_x_18) ;  /* 0x0000000000087947 */ /* 0x000fec0003800000 */
.L_x_19:
[----:B------:R-:W-:Y:S01]  /*1520*/  LOP3.LUT R17, R11, 0x80000, RZ, 0xfc, !PT ;  /* 0x000800000b117812 */ /* 0x000fe200078efcff */
[----:B------:R-:W-:-:S07]  /*1530*/  IMAD.MOV.U32 R16, RZ, RZ, R10 ;  /* 0x000000ffff107224 */ /* 0x000fce00078e000a */
.L_x_18:
[----:B------:R-:W-:Y:S05]  /*1540*/  BSYNC.RECONVERGENT B2 ;  /* 0x0000000000027941 */ /* 0x000fea0003800200 */
.L_x_16:
[----:B------:R-:W-:Y:S02]  /*1550*/  IMAD.MOV.U32 R8, RZ, RZ, R0 ;  /* 0x000000ffff087224 */ /* 0x000fe400078e0000 */
[----:B------:R-:W-:-:S04]  /*1560*/  IMAD.MOV.U32 R9, RZ, RZ, 0x0 ;  /* 0x00000000ff097424 */ /* 0x000fc800078e00ff */
[----:B------:R-:W-:Y:S05]  /*1570*/  RET.REL.NODEC R8 `(_Z11mydftkernelPK6float2Pfiiii) ;  /* 0xffffffe808a07950 */ /* 0x000fea0003c3ffff */
        .weak           $__internal_1_$__cuda_sm20_sqrt_rn_f32_slowpath
        .type           $__internal_1_$__cuda_sm20_sqrt_rn_f32_slowpath,@function
        .size           $__internal_1_$__cuda_sm20_sqrt_rn_f32_slowpath,($__internal_2_$__cuda_sm3x_div_rn_noftz_f32_slowpath - $__internal_1_$__cuda_sm20_sqrt_rn_f32_slowpath)
$__internal_1_$__cuda_sm20_sqrt_rn_f32_slowpath:
[----:B------:R-:W-:-:S13]  /*1580*/  LOP3.LUT P0, RZ, R0, 0x7fffffff, RZ, 0xc0, !PT ;  /* 0x7fffffff00ff7812 */ /* 0x000fda000780c0ff */
[----:B------:R-:W-:Y:S01]  /*1590*/  @!P0 IMAD.MOV.U32 R5, RZ, RZ, R0 ;  /* 0x000000ffff058224 */ /* 0x000fe200078e0000 */
[----:B------:R-:W-:Y:S06]  /*15a0*/  @!P0 BRA `(.L_x_21) ;  /* 0x0000000000408947 */ /* 0x000fec0003800000 */
[----:B------:R-:W-:-:S13]  /*15b0*/  FSETP.GEU.FTZ.AND P0, PT, R0, RZ, PT ;  /* 0x000000ff0000720b */ /* 0x000fda0003f1e000 */
[----:B------:R-:W-:Y:S01]  /*15c0*/  @!P0 IMAD.MOV.U32 R5, RZ, RZ, 0x7fffffff ;  /* 0x7fffffffff058424 */ /* 0x000fe200078e00ff */
[----:B------:R-:W-:Y:S06]  /*15d0*/  @!P0 BRA `(.L_x_21) ;  /* 0x0000000000348947 */ /* 0x000fec0003800000 */
[----:B------:R-:W-:-:S13]  /*15e0*/  FSETP.GTU.FTZ.AND P0, PT, |R0|, +INF , PT ;  /* 0x7f8000000000780b */ /* 0x000fda0003f1c200 */
[----:B------:R-:W-:Y:S01]  /*15f0*/  @P0 FADD.FTZ R5, R0, 1 ;  /* 0x3f80000000050421 */ /* 0x000fe20000010000 */
[----:B------:R-:W-:Y:S06]  /*1600*/  @P0 BRA `(.L_x_21) ;  /* 0x0000000000280947 */ /* 0x000fec0003800000 */
[----:B------:R-:W-:-:S13]  /*1610*/  FSETP.NEU.FTZ.AND P0, PT, |R0|, +INF , PT ;  /* 0x7f8000000000780b */ /* 0x000fda0003f1d200 */
[----:B------:R-:W-:-:S04]  /*1620*/  @P0 FFMA R6, R0, 1.84467440737095516160e+19, RZ ;  /* 0x5f80000000060823 */ /* 0x000fc800000000ff */
[----:B------:R-:W0:Y:S02]  /*1630*/  @P0 MUFU.RSQ R5, R6 ;  /* 0x0000000600050308 */ /* 0x000e240000001400 */
[----:B0-----:R-:W-:Y:S01]  /*1640*/  @P0 FMUL.FTZ R7, R6, R5 ;  /* 0x0000000506070220 */ /* 0x001fe20000410000 */
[----:B------:R-:W-:Y:S01]  /*1650*/  @P0 FMUL.FTZ R9, R5, 0.5 ;  /* 0x3f00000005090820 */ /* 0x000fe20000410000 */
[----:B------:R-:W-:Y:S02]  /*1660*/  @!P0 IMAD.MOV.U32 R5, RZ, RZ, R0 ;  /* 0x000000ffff058224 */ /* 0x000fe400078e0000 */
[----:B------:R-:W-:-:S04]  /*1670*/  @P0 FADD.FTZ R8, -R7, -RZ ;  /* 0x800000ff07080221 */ /* 0x000fc80000010100 */
[----:B------:R-:W-:-:S04]  /*1680*/  @P0 FFMA R8, R7, R8, R6 ;  /* 0x0000000807080223 */ /* 0x000fc80000000006 */
[----:B------:R-:W-:-:S04]  /*1690*/  @P0 FFMA R8, R8, R9, R7 ;  /* 0x0000000908080223 */ /* 0x000fc80000000007 */
[----:B------:R-:W-:-:S07]  /*16a0*/  @P0 FMUL.FTZ R5, R8, 2.3283064365386962891e-10 ;  /* 0x2f80000008050820 */ /* 0x000fce0000410000 */
.L_x_21:
[----:B------:R-:W-:Y:S02]  /*16b0*/  IMAD.MOV.U32 R6, RZ, RZ, R10 ;  /* 0x000000ffff067224 */ /* 0x000fe400078e000a */
[----:B------:R-:W-:-:S04]  /*16c0*/  IMAD.MOV.U32 R7, RZ, RZ, 0x0 ;  /* 0x00000000ff077424 */ /* 0x000fc800078e00ff */
[----:B------:R-:W-:Y:S05]  /*16d0*/  RET.REL.NODEC R6 `(_Z11mydftkernelPK6float2Pfiiii) ;  /* 0xffffffe806487950 */ /* 0x000fea0003c3ffff */
        .weak           $__internal_2_$__cuda_sm3x_div_rn_noftz_f32_slowpath
        .type           $__internal_2_$__cuda_sm3x_div_rn_noftz_f32_slowpath,@function
        .size           $__internal_2_$__cuda_sm3x_div_rn_noftz_f32_slowpath,(.L_x_71 - $__internal_2_$__cuda_sm3x_div_rn_noftz_f32_slowpath)
$__internal_2_$__cuda_sm3x_div_rn_noftz_f32_slowpath:
[----:B------:R-:W-:Y:S01]  /*16e0*/  SHF.R.U32.HI R8, RZ, 0x17, R10 ;  /* 0x00000017ff087819 */ /* 0x000fe2000001160a */
[----:B------:R-:W-:Y:S01]  /*16f0*/  BSSY.RECONVERGENT B1, `(.L_x_22) ;  /* 0x0000063000017945 */ /* 0x000fe20003800200 */
[----:B------:R-:W-:Y:S02]  /*1700*/  SHF.R.U32.HI R0, RZ, 0x17, R5 ;  /* 0x00000017ff007819 */ /* 0x000fe40000011605 */
[----:B------:R-:W-:Y:S02]  /*1710*/  LOP3.LUT R8, R8, 0xff, RZ, 0xc0, !PT ;  /* 0x000000ff08087812 */ /* 0x000fe400078ec0ff */
[----:B------:R-:W-:-:S03]  /*1720*/  LOP3.LUT R12, R0, 0xff, RZ, 0xc0, !PT ;  /* 0x000000ff000c7812 */ /* 0x000fc600078ec0ff */
[----:B------:R-:W-:Y:S02]  /*1730*/  VIADD R9, R8, 0xffffffff ;  /* 0xffffffff08097836 */ /* 0x000fe40000000000 */
[----:B------:R-:W-:-:S03]  /*1740*/  VIADD R11, R12, 0xffffffff ;  /* 0xffffffff0c0b7836 */ /* 0x000fc60000000000 */
[----:B------:R-:W-:-:S04]  /*1750*/  ISETP.GT.U32.AND P0, PT, R9, 0xfd, PT ;  /* 0x000000fd0900780c */ /* 0x000fc80003f04070 */
[----:B------:R-:W-:-:S13]  /*1760*/  ISETP.GT.U32.OR P0, PT, R11, 0xfd, P0 ;  /* 0x000000fd0b00780c */ /* 0x000fda0000704470 */
[----:B------:R-:W-:Y:S01]  /*1770*/  @!P0 IMAD.MOV.U32 R7, RZ, RZ, RZ ;  /* 0x000000ffff078224 */ /* 0x000fe200078e00ff */
[----:B------:R-:W-:Y:S06]  /*1780*/  @!P0 BRA `(.L_x_23) ;  /* 0x0000000000608947 */ /* 0x000fec0003800000 */
[----:B------:R-:W-:Y:S01]  /*1790*/  FSETP.GTU.FTZ.AND P0, PT, |R5|, +INF , PT ;  /* 0x7f8000000500780b */ /* 0x000fe20003f1c200 */
[----:B------:R-:W-:Y:S01]  /*17a0*/  IMAD.MOV.U32 R0, RZ, RZ, R10 ;  /* 0x000000ffff007224 */ /* 0x000fe200078e000a */
[----:B------:R-:W-:-:S04]  /*17b0*/  FSETP.GTU.FTZ.AND P1, PT, |R10|, +INF , PT ;  /* 0x7f8000000a00780b */ /* 0x000fc80003f3c200 */
[----:B------:R-:W-:-:S13]  /*17c0*/  PLOP3.LUT P0, PT, P0, P1, PT, 0xf8, 0x8f ;  /* 0x00000000008f781c */ /* 0x000fda0000703f70 */
[----:B------:R-:W-:Y:S05]  /*17d0*/  @P0 BRA `(.L_x_24) ;  /* 0x00000004004c0947 */ /* 0x000fea0003800000 */
[----:B------:R-:W-:-:S13]  /*17e0*/  LOP3.LUT P0, RZ, R10, 0x7fffffff, R5, 0xc8, !PT ;  /* 0x7fffffff0aff7812 */ /* 0x000fda000780c805 */
[----:B------:R-:W-:Y:S05]  /*17f0*/  @!P0 BRA `(.L_x_25) ;  /* 0x00000004003c8947 */ /* 0x000fea0003800000 */
[C---:B------:R-:W-:Y:S02]  /*1800*/  FSETP.NEU.FTZ.AND P2, PT, |R5|.reuse, +INF , PT ;  /* 0x7f8000000500780b */ /* 0x040fe40003f5d200 */
[----:B------:R-:W-:Y:S02]  /*1810*/  FSETP.NEU.FTZ.AND P1, PT, |R0|, +INF , PT ;  /* 0x7f8000000000780b */ /* 0x000fe40003f3d200 */
[----:B------:R-:W-:-:S11]  /*1820*/  FSETP.NEU.FTZ.AND P0, PT, |R5|, +INF , PT ;  /* 0x7f8000000500780b */ /* 0x000fd60003f1d200 */
[----:B------:R-:W-:Y:S05]  /*1830*/  @!P1 BRA !P2, `(.L_x_25) ;  /* 0x00000004002c9947 */ /* 0x000fea0005000000 */
[----:B------:R-:W-:-:S04]  /*1840*/  LOP3.LUT P2, RZ, R5, 0x7fffffff, RZ, 0xc0, !PT ;  /* 0x7fffffff05ff7812 */ /* 0x000fc8000784c0ff */
[----:B------:R-:W-:-:S13]  /*1850*/  PLOP3.LUT P1, PT, P1, P2, PT, 0x2f, 0xf2 ;  /* 0x0000000000f2781c */ /* 0x000fda0000f24577 */
[----:B------:R-:W-:Y:S05]  /*1860*/  @P1 BRA `(.L_x_26) ;  /* 0x0000000400181947 */ /* 0x000fea0003800000 */
[----:B------:R-:W-:-:S04]  /*1870*/  LOP3.LUT P1, RZ, R10, 0x7fffffff, RZ, 0xc0, !PT ;  /* 0x7fffffff0aff7812 */ /* 0x000fc8000782c0ff */
[----:B------:R-:W-:-:S13]  /*1880*/  PLOP3.LUT P0, PT, P0, P1, PT, 0x2f, 0xf2 ;  /* 0x0000000000f2781c */ /* 0x000fda0000702577 */
[----:B------:R-:W-:Y:S05]  /*1890*/  @P0 BRA `(.L_x_27) ;  /* 0x0000000400000947 */ /* 0x000fea0003800000 */
[----:B------:R-:W-:Y:S02]  /*18a0*/  ISETP.GE.AND P0, PT, R11, RZ, PT ;  /* 0x000000ff0b00720c */ /* 0x000fe40003f06270 */
[----:B------:R-:W-:-:S11]  /*18b0*/  ISETP.GE.AND P1, PT, R9, RZ, PT ;  /* 0x000000ff0900720c */ /* 0x000fd60003f26270 */
[----:B------:R-:W-:Y:S02]  /*18c0*/  @P0 IMAD.MOV.U32 R7, RZ, RZ, RZ ;  /* 0x000000ffff070224 */ /* 0x000fe400078e00ff */
[----:B------:R-:W-:Y:S01]  /*18d0*/  @!P0 FFMA R5, R5, 1.84467440737095516160e+19, RZ ;  /* 0x5f80000005058823 */ /* 0x000fe200000000ff */
[----:B------:R-:W-:Y:S02]  /*18e0*/  @!P0 IMAD.MOV.U32 R7, RZ, RZ, -0x40 ;  /* 0xffffffc0ff078424 */ /* 0x000fe400078e00ff */
[----:B------:R-:W-:Y:S02]  /*18f0*/  @!P1 FFMA R10, R0, 1.84467440737095516160e+19, RZ ;  /* 0x5f800000000a9823 */ /* 0x000fe400000000ff */
[----:B------:R-:W-:-:S07]  /*1900*/  @!P1 VIADD R7, R7, 0x40 ;  /* 0x0000004007079836 */ /* 0x000fce0000000000 */
.L_x_23:
[----:B------:R-:W-:Y:S01]  /*1910*/  LEA R9, R8, 0xc0800000, 0x17 ;  /* 0xc080000008097811 */ /* 0x000fe200078eb8ff */
[----:B------:R-:W-:Y:S04]  /*1920*/  BSSY.RECONVERGENT B2, `(.L_x_28) ;  /* 0x0000036000027945 */ /* 0x000fe80003800200 */
[----:B------:R-:W-:Y:S02]  /*1930*/  IMAD.IADD R10, R10, 0x1, -R9 ;  /* 0x000000010a0a7824 */ /* 0x000fe400078e0a09 */
[----:B------:R-:W-:Y:S02]  /*1940*/  VIADD R9, R12, 0xffffff81 ;  /* 0xffffff810c097836 */ /* 0x000fe40000000000 */
[----:B------:R-:W0:Y:S01]  /*1950*/  MUFU.RCP R11, R10 ;  /* 0x0000000a000b7308 */ /* 0x000e220000001000 */
[----:B------:R-:W-:Y:S01]  /*1960*/  FADD.FTZ R13, -R10, -RZ ;  /* 0x800000ff0a0d7221 */ /* 0x000fe20000010100 */
[C---:B------:R-:W-:Y:S01]  /*1970*/  IMAD R0, R9.reuse, -0x800000, R5 ;  /* 0xff80000009007824 */ /* 0x040fe200078e0205 */
[----:B------:R-:W-:-:S05]  /*1980*/  IADD3 R8, PT, PT, R9, 0x7f, -R8 ;  /* 0x0000007f09087810 */ /* 0x000fca0007ffe808 */
[----:B------:R-:W-:Y:S02]  /*1990*/  IMAD.IADD R8, R8, 0x1, R7 ;  /* 0x0000000108087824 */ /* 0x000fe400078e0207 */
[----:B0-----:R-:W-:-:S04]  /*19a0*/  FFMA R12, R11, R13, 1 ;  /* 0x3f8000000b0c7423 */ /* 0x001fc8000000000d */
[----:B------:R-:W-:-:S04]  /*19b0*/  FFMA R14, R11, R12, R11 ;  /* 0x0000000c0b0e7223 */ /* 0x000fc8000000000b */
[----:B------:R-:W-:-:S04]  /*19c0*/  FFMA R5, R0, R14, RZ ;  /* 0x0000000e00057223 */ /* 0x000fc800000000ff */
[----:B------:R-:W-:-:S04]  /*19d0*/  FFMA R12, R13, R5, R0 ;  /* 0x000000050d0c7223 */ /* 0x000fc80000000000 */
[----:B------:R-:W-:-:S04]  /*19e0*/  FFMA R11, R14, R12, R5 ;  /* 0x0000000c0e0b7223 */ /* 0x000fc80000000005 */
[----:B------:R-:W-:-:S04]  /*19f0*/  FFMA R12, R13, R11, R0 ;  /* 0x0000000b0d0c7223 */ /* 0x000fc80000000000 */
[----:B------:R-:W-:-:S05]  /*1a00*/  FFMA R0, R14, R12, R11 ;  /* 0x0000000c0e007223 */ /* 0x000fca000000000b */
[----:B------:R-:W-:-:S04]  /*1a10*/  SHF.R.U32.HI R5, RZ, 0x17, R0 ;  /* 0x00000017ff057819 */ /* 0x000fc80000011600 */
[----:B------:R-:W-:-:S05]  /*1a20*/  LOP3.LUT R5, R5, 0xff, RZ, 0xc0, !PT ;  /* 0x000000ff05057812 */ /* 0x000fca00078ec0ff */
[----:B------:R-:W-:-:S04]  /*1a30*/  IMAD.IADD R9, R5, 0x1, R8 ;  /* 0x0000000105097824 */ /* 0x000fc800078e0208 */
[----:B------:R-:W-:-:S05]  /*1a40*/  VIADD R5, R9, 0xffffffff ;  /* 0xffffffff09057836 */ /* 0x000fca0000000000 */
[----:B------:R-:W-:-:S13]  /*1a50*/  ISETP.GE.U32.AND P0, PT, R5, 0xfe, PT ;  /* 0x000000fe0500780c */ /* 0x000fda0003f06070 */
[----:B------:R-:W-:Y:S05]  /*1a60*/  @!P0 BRA `(.L_x_29) ;  /* 0x0000000000808947 */ /* 0x000fea0003800000 */
[----:B------:R-:W-:-:S13]  /*1a70*/  ISETP.GT.AND P0, PT, R9, 0xfe, PT ;  /* 0x000000fe0900780c */ /* 0x000fda0003f04270 */
[----:B------:R-:W-:Y:S05]  /*1a80*/  @P0 BRA `(.L_x_30) ;  /* 0x00000000006c0947 */ /* 0x000fea0003800000 */
[----:B------:R-:W-:-:S13]  /*1a90*/  ISETP.GE.AND P0, PT, R9, 0x1, PT ;  /* 0x000000010900780c */ /* 0x000fda0003f06270 */
[----:B------:R-:W-:Y:S05]  /*1aa0*/  @P0 BRA `(.L_x_31) ;  /* 0x0000000000740947 */ /* 0x000fea0003800000 */
[----:B------:R-:W-:Y:S02]  /*1ab0*/  ISETP.GE.AND P0, PT, R9, -0x18, PT ;  /* 0xffffffe80900780c */ /* 0x000fe40003f06270 */
[----:B------:R-:W-:-:S11]  /*1ac0*/  LOP3.LUT R0, R0, 0x80000000, RZ, 0xc0, !PT ;  /* 0x8000000000007812 */ /* 0x000fd600078ec0ff */
[----:B------:R-:W-:Y:S05]  /*1ad0*/  @!P0 BRA `(.L_x_31) ;  /* 0x0000000000688947 */ /* 0x000fea0003800000 */
[CCC-:B------:R-:W-:Y:S01]  /*1ae0*/  FFMA.RZ R5, R14.reuse, R12.reuse, R11.reuse ;  /* 0x0000000c0e057223 */ /* 0x1c0fe2000000c00b */
[C---:B------:R-:W-:Y:S02]  /*1af0*/  VIADD R10, R9.reuse, 0x20 ;  /* 0x00000020090a7836 */ /* 0x040fe40000000000 */
[CCC-:B------:R-:W-:Y:S01]  /*1b00*/  FFMA.RM R8, R14.reuse, R12.reuse, R11.reuse ;  /* 0x0000000c0e087223 */ /* 0x1c0fe2000000400b */
[----:B------:R-:W-:Y:S02]  /*1b10*/  ISETP.NE.AND P2, PT, R9, RZ, PT ;  /* 0x000000ff0900720c */ /* 0x000fe40003f45270 */
[----:B------:R-:W-:Y:S01]  /*1b20*/  LOP3.LUT R7, R5, 0x7fffff, RZ, 0xc0, !PT ;  /* 0x007fffff05077812 */ /* 0x000fe200078ec0ff */
[----:B------:R-:W-:Y:S01]  /*1b30*/  FFMA.RP R5, R14, R12, R11 ;  /* 0x0000000c0e057223 */ /* 0x000fe2000000800b */
[----:B------:R-:W-:Y:S01]  /*1b40*/  ISETP.NE.AND P1, PT, R9, RZ, PT ;  /* 0x000000ff0900720c */ /* 0x000fe20003f25270 */
[----:B------:R-:W-:Y:S01]  /*1b50*/  IMAD.MOV R9, RZ, RZ, -R9 ;  /* 0x000000ffff097224 */ /* 0x000fe200078e0a09 */
[----:B------:R-:W-:-:S02]  /*1b60*/  LOP3.LUT R7, R7, 0x800000, RZ, 0xfc, !PT ;  /* 0x0080000007077812 */ /* 0x000fc400078efcff */
[----:B------:R-:W-:Y:S02]  /*1b70*/  FSETP.NEU.FTZ.AND P0, PT, R5, R8, PT ;  /* 0x000000080500720b */ /* 0x000fe40003f1d000 */
[----:B------:R-:W-:Y:S02]  /*1b80*/  SHF.L.U32 R10, R7, R10, RZ ;  /* 0x0000000a070a7219 */ /* 0x000fe400000006ff */
[----:B------:R-:W-:Y:S02]  /*1b90*/  SEL R8, R9, RZ, P2 ;  /* 0x000000ff09087207 */ /* 0x000fe40001000000 */
[----:B------:R-:W-:Y:S02]  /*1ba0*/  ISETP.NE.AND P1, PT, R10, RZ, P1 ;  /* 0x000000ff0a00720c */ /* 0x000fe40000f25270 */
[----:B------:R-:W-:Y:S02]  /*1bb0*/  SHF.R.U32.HI R8, RZ, R8, R7 ;  /* 0x00000008ff087219 */ /* 0x000fe40000011607 */
[----:B------:R-:W-:-:S02]  /*1bc0*/  PLOP3.LUT P0, PT, P0, P1, PT, 0xf8, 0x8f ;  /* 0x00000000008f781c */ /* 0x000fc40000703f70 */
[----:B------:R-:W-:Y:S02]  /*1bd0*/  SHF.R.U32.HI R10, RZ, 0x1, R8 ;  /* 0x00000001ff0a7819 */ /* 0x000fe40000011608 */
[----:B------:R-:W-:-:S04]  /*1be0*/  SEL R5, RZ, 0x1, !P0 ;  /* 0x00000001ff057807 */ /* 0x000fc80004000000 */
[----:B------:R-:W-:-:S04]  /*1bf0*/  LOP3.LUT R5, R5, 0x1, R10, 0xf8, !PT ;  /* 0x0000000105057812 */ /* 0x000fc800078ef80a */
[----:B------:R-:W-:-:S05]  /*1c00*/  LOP3.LUT R5, R5, R8, RZ, 0xc0, !PT ;  /* 0x0000000805057212 */ /* 0x000fca00078ec0ff */
[----:B------:R-:W-:-:S05]  /*1c10*/  IMAD.IADD R5, R10, 0x1, R5 ;  /* 0x000000010a057824 */ /* 0x000fca00078e0205 */
[----:B------:R-:W-:Y:S01]  /*1c20*/  LOP3.LUT R0, R5, R0, RZ, 0xfc, !PT ;  /* 0x0000000005007212 */ /* 0x000fe200078efcff */
[----:B------:R-:W-:Y:S06]  /*1c30*/  BRA `(.L_x_31) ;  /* 0x0000000000107947 */ /* 0x000fec0003800000 */
.L_x_30:
[----:B------:R-:W-:-:S04]  /*1c40*/  LOP3.LUT R0, R0, 0x80000000, RZ, 0xc0, !PT ;  /* 0x8000000000007812 */ /* 0x000fc800078ec0ff */
[----:B------:R-:W-:Y:S01]  /*1c50*/  LOP3.LUT R0, R0, 0x7f800000, RZ, 0xfc, !PT ;  /* 0x7f80000000007812 */ /* 0x000fe200078efcff */
[----:B------:R-:W-:Y:S06]  /*1c60*/  BRA `(.L_x_31) ;  /* 0x0000000000047947 */ /* 0x000fec0003800000 */
.L_x_29:
[----:B------:R-:W-:-:S07]  /*1c70*/  IMAD R0, R8, 0x800000, R0 ;  /* 0x0080000008007824 */ /* 0x000fce00078e0200 */
.L_x_31:
[----:B------:R-:W-:Y:S05]  /*1c80*/  BSYNC.RECONVERGENT B2 ;  /* 0x0000000000027941 */ /* 0x000fea0003800200 */
.L_x_28:
[----:B------:R-:W-:Y:S05]  /*1c90*/  BRA `(.L_x_32) ;  /* 0x0000000000207947 */ /* 0x000fea0003800000 */
.L_x_27:
[----:B------:R-:W-:-:S04]  /*1ca0*/  LOP3.LUT R0, R10, 0x80000000, R5, 0x48, !PT ;  /* 0x800000000a007812 */ /* 0x000fc800078e4805 */
[----:B------:R-:W-:Y:S01]  /*1cb0*/  LOP3.LUT R0, R0, 0x7f800000, RZ, 0xfc, !PT ;  /* 0x7f80000000007812 */ /* 0x000fe200078efcff */
[----:B------:R-:W-:Y:S06]  /*1cc0*/  BRA `(.L_x_32) ;  /* 0x0000000000147947 */ /* 0x000fec0003800000 */
.L_x_26:
[----:B------:R-:W-:Y:S01]  /*1cd0*/  LOP3.LUT R0, R10, 0x80000000, R5, 0x48, !PT ;  /* 0x800000000a007812 */ /* 0x000fe200078e4805 */
[----:B------:R-:W-:Y:S06]  /*1ce0*/  BRA `(.L_x_32) ;  /* 0x00000000000c7947 */ /* 0x000fec0003800000 */
.L_x_25:
[----:B------:R-:W0:Y:S01]  /*1cf0*/  MUFU.RSQ R0, -QNAN ;  /* 0xffc0000000007908 */ /* 0x000e220000001400 */
[----:B------:R-:W-:Y:S05]  /*1d00*/  BRA `(.L_x_32) ;  /* 0x0000000000047947 */ /* 0x000fea0003800000 */
.L_x_24:
[----:B------:R-:W-:-:S07]  /*1d10*/  FADD.FTZ R0, R5, R0 ;  /* 0x0000000005007221 */ /* 0x000fce0000010000 */
.L_x_32:
[----:B------:R-:W-:Y:S05]  /*1d20*/  BSYNC.RECONVERGENT B1 ;  /* 0x0000000000017941 */ /* 0x000fea0003800200 */
.L_x_22:
[----:B------:R-:W-:-:S04]  /*1d30*/  IMAD.MOV.U32 R7, RZ, RZ, 0x0 ;  /* 0x00000000ff077424 */ /* 0x000fc800078e00ff */
[----:B0-----:R-:W-:Y:S05]  /*1d40*/  RET.REL.NODEC R6 `(_Z11mydftkernelPK6float2Pfiiii) ;  /* 0xffffffe006ac7950 */ /* 0x001fea0003c3ffff */
.L_x_33:
[----:B------:R-:W-:-:S00]  /*1d50*/  BRA `(.L_x_33) ;  /* 0xfffffffc00fc7947 */ /* 0x000fc0000383ffff */
[----:B------:R-:W-:-:S00]  /*1d60*/  NOP ;  /* 0x0000000000007918 */ /* 0x000fc00000000000 */
        /* <DEDUP_REMOVED lines=9> */
.L_x_71:


//--------------------- .text._Z9dftKernelPK6float2PS_iiii --------------------------
	.section	.text._Z9dftKernelPK6float2PS_iiii,"ax",@progbits
	.align	128
        .global         _Z9dftKernelPK6float2PS_iiii
        .type           _Z9dftKernelPK6float2PS_iiii,@function
        .size           _Z9dftKernelPK6float2PS_iiii,(.L_x_73 - _Z9dftKernelPK6float2PS_iiii)
        .other          _Z9dftKernelPK6float2PS_iiii,@"STO_CUDA_ENTRY STV_DEFAULT"
_Z9dftKernelPK6float2PS_iiii:
.text._Z9dftKernelPK6float2PS_iiii:
[----:B------:R-:W0:Y:S01]  /*0000*/  LDC R1, c[0x0][0x37c] ;  /* 0x0000df00ff017b82 */ /* 0x000e220000000800 */
[----:B------:R-:W1:Y:S01]  /*0010*/  S2R R2, SR_TID.X ;  /* 0x0000000000027919 */ /* 0x000e620000002100 */
[----:B------:R-:W1:Y:S01]  /*0020*/  LDCU UR4, c[0x0][0x394] ;  /* 0x00007280ff0477ac */ /* 0x000e620008000800 */
[----:B0-----:R-:W-:Y:S01]  /*0030*/  VIADD R1, R1, 0xffffffe0 ;  /* 0xffffffe001017836 */ /* 0x001fe20000000000 */
[----:B-1----:R-:W-:-:S13]  /*0040*/  ISETP.GE.AND P0, PT, R2, UR4, PT ;  /* 0x0000000402007c0c */ /* 0x002fda000bf06270 */
[----:B------:R-:W-:Y:S05]  /*0050*/  @P0 EXIT ;  /* 0x000000000000094d */ /* 0x000fea0003800000 */
[----:B------:R-:W0:Y:S01]  /*0060*/  LDCU UR5, c[0x0][0x39c] ;  /* 0x00007380ff0577ac */ /* 0x000e220008000800 */
[----:B------:R-:W-:Y:S02]  /*0070*/  IMAD.MOV.U32 R3, RZ, RZ, RZ ;  /* 0x000000ffff037224 */ /* 0x000fe400078e00ff */
[----:B------:R-:W-:Y:S01]  /*0080*/  IMAD.MOV.U32 R4, RZ, RZ, RZ ;  /* 0x000000ffff047224 */ /* 0x000fe200078e00ff */
[----:B------:R-:W1:Y:S01]  /*0090*/  LDCU.64 UR8, c[0x0][0x358] ;  /* 0x00006b00ff0877ac */ /* 0x000e620008000a00 */
[----:B0-----:R-:W-:-:S09]  /*00a0*/  UISETP.GE.AND UP0, UPT, UR5, 0x1, UPT ;  /* 0x000000010500788c */ /* 0x001fd2000bf06270 */
[----:B-1----:R-:W-:Y:S05]  /*00b0*/  BRA.U !UP0, `(.L_x_34) ;  /* 0x0000000d08587547 */ /* 0x002fea000b800000 */
[----:B------:R-:W0:Y:S01]  /*00c0*/  I2F.F64.U32 R12, R2 ;  /* 0x00000002000c7312 */ /* 0x000e220000201800 */
[----:B------:R-:W-:Y:S01]  /*00d0*/  UMOV UR5, 0x401921fb ;  /* 0x401921fb00057882 */ /* 0x000fe20000000000 */
[----:B------:R-:W-:Y:S02]  /*00e0*/  IMAD.MOV.U32 R4, RZ, RZ, RZ ;  /* 0x000000ffff047224 */ /* 0x000fe400078e00ff */
[----:B------:R-:W-:-:S04]  /*00f0*/  IMAD.MOV.U32 R3, RZ, RZ, RZ ;  /* 0x000000ffff037224 */ /* 0x000fc800078e00ff */
[----:B------:R-:W1:Y:S01]  /*0100*/  I2F.F64.U32 R22, UR4 ;  /* 0x0000000400167d12 */ /* 0x000e620008201800 */
[----:B------:R-:W-:Y:S02]  /*0110*/  UMOV UR4, 0x54442eea ;  /* 0x54442eea00047882 */ /* 0x000fe40000000000 */
[----:B0-----:R-:W-:Y:S01]  /*0120*/  DMUL R12, R12, UR4 ;  /* 0x000000040c0c7c28 */ /* 0x001fe20008000000 */
[----:B------:R-:W-:-:S10]  /*0130*/  UMOV UR4, URZ ;  /* 0x000000ff00047c82 */ /* 0x000fd40008000000 */
.L_x_47:
[----:B------:R-:W0:Y:S01]  /*0140*/  LDCU UR5, c[0x0][0x39c] ;  /* 0x00007380ff0577ac */ /* 0x000e220008000800 */
[----:B------:R-:W-:Y:S02]  /*0150*/  IMAD.MOV.U32 R5, RZ, RZ, RZ ;  /* 0x000000ffff057224 */ /* 0x000fe400078e00ff */
[----:B------:R-:W-:Y:S01]  /*0160*/  IMAD.MOV.U32 R6, RZ, RZ, RZ ;  /* 0x000000ffff067224 */ /* 0x000fe200078e00ff */
[----:B------:R-:W-:Y:S01]  /*0170*/  UMOV UR7, UR4 ;  /* 0x0000000400077c82 */ /* 0x000fe20008000000 */
[----:B------:R-:W-:Y:S01]  /*0180*/  UIADD3 UR4, UPT, UPT, UR4, 0x1, URZ ;  /* 0x0000000104047890 */ /* 0x000fe2000fffe0ff */
[----:B------:R-:W-:-:S03]  /*0190*/  IMAD.MOV.U32 R24, RZ, RZ, RZ ;  /* 0x000000ffff187224 */ /* 0x000fc600078e00ff */
[----:B0-----:R-:W-:-:S11]  /*01a0*/  UISETP.NE.AND UP0, UPT, UR4, UR5, UPT ;  /* 0x000000050400728c */ /* 0x001fd6000bf05270 */
.L_x_46:
[----:B------:R-:W0:Y:S01]  /*01b0*/  LDC R7, c[0x0][0x398] ;  /* 0x0000e600ff077b82 */ /* 0x000e220000000800 */
[----:B------:R-:W2:Y:S01]  /*01c0*/  LDCU UR5, c[0x0][0x390] ;  /* 0x00007200ff0577ac */ /* 0x000ea20008000800 */
[----:B0-----:R-:W-:-:S05]  /*01d0*/  IMAD R7, R7, UR7, R6 ;  /* 0x0000000707077c24 */ /* 0x001fca000f8e0206 */
[----:B--2---:R-:W-:-:S13]  /*01e0*/  ISETP.GE.AND P0, PT, R7, UR5, PT ;  /* 0x0000000507007c0c */ /* 0x004fda000bf06270 */
[----:B------:R-:W-:Y:S05]  /*01f0*/  @P0 BRA `(.L_x_35) ;  /* 0x0000000800ec0947 */ /* 0x000fea0003800000 */
[----:B-1----:R-:W0:Y:S01]  /*0200*/  MUFU.RCP64H R9, R23 ;  /* 0x0000001700097308 */ /* 0x002e220000001800 */
[----:B------:R-:W-:Y:S01]  /*0210*/  IMAD.MOV.U32 R8, RZ, RZ, 0x1 ;  /* 0x00000001ff087424 */ /* 0x000fe200078e00ff */
[----:B------:R-:W-:Y:S05]  /*0220*/  BSSY.RECONVERGENT B0, `(.L_x_36) ;  /* 0x0000013000007945 */ /* 0x000fea0003800200 */
[----:B0-----:R-:W-:-:S08]  /*0230*/  DFMA R10, -R22, R8, 1 ;  /* 0x3ff00000160a742b */ /* 0x001fd00000000108 */
[----:B------:R-:W-:Y:S02]  /*0240*/  DFMA R14, R10, R10, R10 ;  /* 0x0000000a0a0e722b */ /* 0x000fe4000000000a */
[----:B------:R-:W0:Y:S06]  /*0250*/  I2F.F64.U32 R10, R6 ;  /* 0x00000006000a7312 */ /* 0x000e2c0000201800 */
        /* <DEDUP_REMOVED lines=12> */
[----:B------:R-:W-:Y:S05]  /*0320*/  CALL.REL.NOINC `($__internal_3_$__cuda_sm20_div_rn_f64_full) ;  /* 0x0000000c00487944 */ /* 0x000fea0003c00000 */
[----:B------:R-:W-:Y:S02]  /*0330*/  IMAD.MOV.U32 R8, RZ, RZ, R16 ;  /* 0x000000ffff087224 */ /* 0x000fe400078e0010 */
[----:B------:R-:W-:-:S07]  /*0340*/  IMAD.MOV.U32 R9, RZ, RZ, R17 ;  /* 0x000000ffff097224 */ /* 0x000fce00078e0011 */
.L_x_37:
[----:B------:R-:W-:Y:S05]  /*0350*/  BSYNC.RECONVERGENT B0 ;  /* 0x0000000000007941 */ /* 0x000fea0003800200 */
.L_x_36:
        /* <DEDUP_REMOVED lines=13> */
[----:B------:R-:W-:Y:S05]  /*0430*/  @!P1 BRA `(.L_x_40) ;  /* 0x0000000000d09947 */ /* 0x000fea0003800000 */
[----:B------:R-:W-:Y:S01]  /*0440*/  IMAD.SHL.U32 R8, R11, 0x100, RZ ;  /* 0x000001000b087824 */ /* 0x000fe200078e00ff */
[----:B------:R-:W0:Y:S01]  /*0450*/  LDCU.64 UR10, c[0x4][0xe0] ;  /* 0x01001c00ff0a77ac */ /* 0x000e220008000a00 */
[----:B------:R-:W-:Y:S02]  /*0460*/  IMAD.MOV.U32 R18, RZ, RZ, RZ ;  /* 0x000000ffff127224 */ /* 0x000fe400078e00ff */
[----:B------:R-:W-:Y:S01]  /*0470*/  IMAD.MOV.U32 R0, RZ, RZ, R1 ;  /* 0x000000ffff007224 */ /* 0x000fe200078e0001 */
[----:B------:R-:W-:Y:S01]  /*0480*/  LOP3.LUT R21, R8, 0x80000000, RZ, 0xfc, !PT ;  /* 0x8000000008157812 */ /* 0x000fe200078efcff */
[----:B------:R-:W-:Y:S01]  /*0490*/  UMOV UR6, URZ ;  /* 0x000000ff00067c82 */ /* 0x000fe20008000000 */
[----:B------:R-:W-:-:S05]  /*04a0*/  UMOV UR5, URZ ;  /* 0x000000ff00057c82 */ /* 0x000fca0008000000 */
.L_x_41:
        /* <DEDUP_REMOVED lines=33> */
[----:B------:R-:W-:Y:S02]  /*06c0*/  LEA.HI R0, R10, R19, RZ, 0x1 ;  /* 0x000000130a007211 */ /* 0x000fe400078f08ff */
[C---:B------:R-:W-:Y:S02]  /*06d0*/  LOP3.LUT R8, R14.reuse, R9, RZ, 0x3c, !PT ;  /* 0x000000090e087212 */ /* 0x040fe400078e3cff */
[----:B------:R-:W-:Y:S02]  /*06e0*/  LOP3.LUT R9, R14, R10, RZ, 0x3c, !PT ;  /* 0x0000000a0e097212 */ /* 0x000fe400078e3cff */
[----:B0-----:R-:W-:Y:S01]  /*06f0*/  LOP3.LUT R18, R10, R11, RZ, 0x3c, !PT ;  /* 0x0000000b0a127212 */ /* 0x001fe200078e3cff */
[----:B------:R-:W-:-:S03]  /*0700*/  IMAD.MOV R10, RZ, RZ, -R0 ;  /* 0x000000ffff0a7224 */ /* 0x000fc600078e0a00 */
[----:B------:R-:W0:Y:S01]  /*0710*/  I2F.F64.S64 R8, R8 ;  /* 0x0000000800087312 */ /* 0x000e220000301c00 */
[----:B------:R-:W-:Y:S01]  /*0720*/  ISETP.GE.AND P2, PT, R18, RZ, PT ;  /* 0x000000ff1200720c */ /* 0x000fe20003f46270 */
[----:B------:R-:W-:Y:S01]  /*0730*/  @!P1 IMAD.MOV.U32 R0, RZ, RZ, R10 ;  /* 0x000000ffff009224 */ /* 0x000fe200078e000a */
[----:B0-----:R-:W-:-:S10]  /*0740*/  DMUL R14, R8, UR10 ;  /* 0x0000000a080e7c28 */ /* 0x001fd40008000000 */
[----:B------:R-:W0:Y:S02]  /*0750*/  F2F.F32.F64 R14, R14 ;  /* 0x0000000e000e7310 */ /* 0x000e240000301000 */
[----:B0-----:R-:W-:Y:S01]  /*0760*/  FSEL R10, -R14, R14, !P2 ;  /* 0x0000000e0e0a7208 */ /* 0x001fe20005000100 */
[----:B------:R-:W-:Y:S06]  /*0770*/  BRA `(.L_x_39) ;  /* 0x0000000000087947 */ /* 0x000fec0003800000 */
.L_x_40:
[----:B------:R-:W-:Y:S01]  /*0780*/  FMUL R10, RZ, R11 ;  /* 0x0000000bff0a7220 */ /* 0x000fe20000400000 */
[----:B------:R-:W-:-:S07]  /*0790*/  IMAD.MOV.U32 R0, RZ, RZ, RZ ;  /* 0x000000ffff007224 */ /* 0x000fce00078e00ff */
.L_x_39:
[----:B------:R-:W-:Y:S05]  /*07a0*/  BSYNC.RECONVERGENT B0 ;  /* 0x0000000000007941 */ /* 0x000fea0003800200 */
.L_x_38:
[----:B------:R-:W-:Y:S02]  /*07b0*/  IMAD.MOV.U32 R18, RZ, RZ, 0x37cbac00 ;  /* 0x37cbac00ff127424 */ /* 0x000fe400078e00ff */
[----:B------:R-:W-:Y:S01]  /*07c0*/  FMUL R9, R10, R10 ;  /* 0x0000000a0a097220 */ /* 0x000fe20000400000 */
[----:B------:R-:W-:Y:S01]  /*07d0*/  LOP3.LUT R14, R0, 0x1, RZ, 0xc0, !PT ;  /* 0x00000001000e7812 */ /* 0x000fe200078ec0ff */
[----:B------:R-:W-:Y:S01]  /*07e0*/  IMAD.MOV.U32 R19, RZ, RZ, 0x3c0885e4 ;  /* 0x3c0885e4ff137424 */ /* 0x000fe200078e00ff */
[----:B------:R-:W-:Y:S01]  /*07f0*/  BSSY.RECONVERGENT B0, `(.L_x_42) ;  /* 0x0000044000007945 */ /* 0x000fe20003800200 */
[----:B------:R-:W-:Y:S01]  /*0800*/  FFMA R8, R9, R18, -0.0013887860113754868507 ;  /* 0xbab607ed09087423 */ /* 0x000fe20000000012 */
[----:B------:R-:W-:Y:S01]  /*0810*/  ISETP.NE.U32.AND P1, PT, R14, 0x1, PT ;  /* 0x000000010e00780c */ /* 0x000fe20003f25070 */
[----:B------:R-:W-:Y:S02]  /*0820*/  VIADD R14, R0, 0x1 ;  /* 0x00000001000e7836 */ /* 0x000fe40000000000 */
[----:B------:R-:W-:Y:S01]  /*0830*/  IMAD.MOV.U32 R20, RZ, RZ, 0x3e2aaaa8 ;  /* 0x3e2aaaa8ff147424 */ /* 0x000fe200078e00ff */
[----:B------:R-:W-:-:S02]  /*0840*/  FSEL R8, R8, -0.00019574658654164522886, P1 ;  /* 0xb94d415308087808 */ /* 0x000fc40000800000 */
[----:B------:R-:W-:Y:S02]  /*0850*/  FSEL R0, R19, 0.041666727513074874878, !P1 ;  /* 0x3d2aaabb13007808 */ /* 0x000fe40004800000 */
[----:B------:R-:W-:Y:S02]  /*0860*/  LOP3.LUT P2, RZ, R14, 0x2, RZ, 0xc0, !PT ;  /* 0x000000020eff7812 */ /* 0x000fe4000784c0ff */
[----:B------:R-:W-:Y:S01]  /*0870*/  FSEL R10, R10, 1, !P1 ;  /* 0x3f8000000a0a7808 */ /* 0x000fe20004800000 */
[----:B------:R-:W-:Y:S01]  /*0880*/  FFMA R0, R9, R8, R0 ;  /* 0x0000000809007223 */ /* 0x000fe20000000000 */
[----:B------:R-:W-:-:S03]  /*0890*/  FSEL R21, -R20, -0.4999999701976776123, !P1 ;  /* 0xbeffffff14157808 */ /* 0x000fc60004800100 */
[C---:B------:R-:W-:Y:S02]  /*08a0*/  FFMA R15, R9.reuse, R10, RZ ;  /* 0x0000000a090f7223 */ /* 0x040fe400000000ff */
[----:B------:R-:W-:-:S04]  /*08b0*/  FFMA R0, R9, R0, R21 ;  /* 0x0000000009007223 */ /* 0x000fc80000000015 */
[----:B------:R-:W-:-:S04]  /*08c0*/  FFMA R10, R15, R0, R10 ;  /* 0x000000000f0a7223 */ /* 0x000fc8000000000a */
[----:B------:R-:W-:Y:S01]  /*08d0*/  @P2 FADD R10, RZ, -R10 ;  /* 0x8000000aff0a2221 */ /* 0x000fe20000000000 */
[----:B------:R-:W-:Y:S06]  /*08e0*/  @!P0 BRA `(.L_x_43) ;  /* 0x0000000000d08947 */ /* 0x000fec0003800000 */
[----:B------:R-:W-:-:S13]  /*08f0*/  FSETP.NEU.AND P0, PT, |R11|, +INF , PT ;  /* 0x7f8000000b00780b */ /* 0x000fda0003f0d200 */
[----:B------:R-:W-:Y:S05]  /*0900*/  @!P0 BRA `(.L_x_44) ;  /* 0x0000000000c08947 */ /* 0x000fea0003800000 */
[----:B------:R-:W0:Y:S01]  /*0910*/  LDC.64 R8, c[0x4][0xe0] ;  /* 0x01003800ff087b82 */ /* 0x000e220000000a00 */
[----:B------:R-:W-:Y:S01]  /*0920*/  IMAD.SHL.U32 R14, R11, 0x100, RZ ;  /* 0x000001000b0e7824 */ /* 0x000fe200078e00ff */
[----:B------:R-:W-:Y:S01]  /*0930*/  UMOV UR5, URZ ;  /* 0x000000ff00057c82 */ /* 0x000fe20008000000 */
[----:B------:R-:W-:Y:S02]  /*0940*/  IMAD.MOV.U32 R21, RZ, RZ, RZ ;  /* 0x000000ffff157224 */ /* 0x000fe400078e00ff */
[----:B------:R-:W-:Y:S01]  /*0950*/  IMAD.MOV.U32 R0, RZ, RZ, RZ ;  /* 0x000000ffff007224 */ /* 0x000fe200078e00ff */
[----:B------:R-:W-:-:S07]  /*0960*/  LOP3.LUT R27, R14, 0x80000000, RZ, 0xfc, !PT ;  /* 0x800000000e1b7812 */ /* 0x000fce00078efcff */
.L_x_45:
        /* <DEDUP_REMOVED lines=17> */
[----:B-1----:R-:W2:Y:S04]  /*0a80*/  LDL R16, [R15+0x18] ;  /* 0x000018000f107983 */ /* 0x002ea80000100800 */
        /* <DEDUP_REMOVED lines=8> */
[--C-:B------:R-:W-:Y:S02]  /*0b10*/  SHF.R.U32.HI R17, RZ, 0x1e, R16.reuse ;  /* 0x0000001eff117819 */ /* 0x100fe40000011610 */
[C---:B------:R-:W-:Y:S01]  /*0b20*/  SHF.L.W.U32.HI R0, R9.reuse, 0x2, R16 ;  /* 0x0000000209007819 */ /* 0x040fe20000010e10 */
[----:B------:R-:W-:-:S03]  /*0b30*/  IMAD.SHL.U32 R9, R9, 0x4, RZ ;  /* 0x0000000409097824 */ /* 0x000fc600078e00ff */
[----:B------:R-:W-:Y:S02]  /*0b40*/  SHF.R.S32.HI R14, RZ, 0x1f, R0 ;  /* 0x0000001fff0e7819 */ /* 0x000fe40000011400 */
[----:B------:R-:W-:Y:S02]  /*0b50*/  LEA.HI R17, R0, R17, RZ, 0x1 ;  /* 0x0000001100117211 */ /* 0x000fe400078f08ff */
[C---:B------:R-:W-:Y:S02]  /*0b60*/  LOP3.LUT R8, R14.reuse, R9, RZ, 0x3c, !PT ;  /* 0x000000090e087212 */ /* 0x040fe400078e3cff */
[----:B------:R-:W-:Y:S02]  /*0b70*/  LOP3.LUT R9, R14, R0, RZ, 0x3c, !PT ;  /* 0x000000000e097212 */ /* 0x000fe400078e3cff */
[----:B------:R-:W-:Y:S01]  /*0b80*/  LOP3.LUT R11, R0, R11, RZ, 0x3c, !PT ;  /* 0x0000000b000b7212 */ /* 0x000fe200078e3cff */
[----:B------:R-:W-:-:S03]  /*0b90*/  IMAD.MOV R0, RZ, RZ, -R17 ;  /* 0x000000ffff007224 */ /* 0x000fc600078e0a11 */
[----:B------:R-:W1:Y:S01]  /*0ba0*/  I2F.F64.S64 R8, R8 ;  /* 0x0000000800087312 */ /* 0x000e620000301c00 */
[----:B------:R-:W-:Y:S01]  /*0bb0*/  ISETP.GE.AND P0, PT, R11, RZ, PT ;  /* 0x000000ff0b00720c */ /* 0x000fe20003f06270 */
[----:B------:R-:W-:Y:S01]  /*0bc0*/  @!P1 IMAD.MOV.U32 R17, RZ, RZ, R0 ;  /* 0x000000ffff119224 */ /* 0x000fe200078e0000 */
[----:B-1----:R-:W-:-:S10]  /*0bd0*/  DMUL R14, R8, UR10 ;  /* 0x0000000a080e7c28 */ /* 0x002fd40008000000 */
[----:B------:R-:W1:Y:S02]  /*0be0*/  F2F.F32.F64 R14, R14 ;  /* 0x0000000e000e7310 */ /* 0x000e640000301000 */
[----:B-1----:R-:W-:Y:S01]  /*0bf0*/  FSEL R16, -R14, R14, !P0 ;  /* 0x0000000e0e107208 */ /* 0x002fe20004000100 */
[----:B0-----:R-:W-:Y:S06]  /*0c00*/  BRA `(.L_x_43) ;  /* 0x0000000000087947 */ /* 0x001fec0003800000 */
.L_x_44:
[----:B------:R-:W-:Y:S01]  /*0c10*/  FMUL R16, RZ, R11 ;  /* 0x0000000bff107220 */ /* 0x000fe20000400000 */
[----:B------:R-:W-:-:S07]  /*0c20*/  IMAD.MOV.U32 R17, RZ, RZ, RZ ;  /* 0x000000ffff117224 */ /* 0x000fce00078e00ff */
.L_x_43:
[----:B------:R-:W-:Y:S05]  /*0c30*/  BSYNC.RECONVERGENT B0 ;  /* 0x0000000000007941 */ /* 0x000fea0003800200 */
.L_x_42:
[----:B------:R-:W0:Y:S02]  /*0c40*/  LDC.64 R8, c[0x0][0x380] ;  /* 0x0000e000ff087b82 */ /* 0x000e240000000a00 */
[----:B0-----:R-:W-:-:S06]  /*0c50*/  IMAD.WIDE R8, R7, 0x8, R8 ;  /* 0x0000000807087825 */ /* 0x001fcc00078e0208 */
[----:B------:R-:W2:Y:S01]  /*0c60*/  LDG.E.64 R8, desc[UR8][R8.64] ;  /* 0x0000000808087981 */ /* 0x000ea2000c1e1b00 */
[----:B------:R-:W-:Y:S01]  /*0c70*/  FMUL R7, R16, R16 ;  /* 0x0000001010077220 */ /* 0x000fe20000400000 */
[C---:B------:R-:W-:Y:S02]  /*0c80*/  LOP3.LUT R0, R17.reuse, 0x1, RZ, 0xc0, !PT ;  /* 0x0000000111007812 */ /* 0x040fe400078ec0ff */
[----:B------:R-:W-:Y:S01]  /*0c90*/  LOP3.LUT P1, RZ, R17, 0x2, RZ, 0xc0, !PT ;  /* 0x0000000211ff7812 */ /* 0x000fe2000782c0ff */
[----:B------:R-:W-:Y:S01]  /*0ca0*/  FFMA R18, R7, R18, -0.0013887860113754868507 ;  /* 0xbab607ed07127423 */ /* 0x000fe20000000012 */
[----:B------:R-:W-:-:S04]  /*0cb0*/  ISETP.NE.U32.AND P0, PT, R0, 0x1, PT ;  /* 0x000000010000780c */ /* 0x000fc80003f05070 */
[----:B------:R-:W-:Y:S02]  /*0cc0*/  FSEL R0, R19, 0.041666727513074874878, P0 ;  /* 0x3d2aaabb13007808 */ /* 0x000fe40000000000 */
[----:B------:R-:W-:Y:S02]  /*0cd0*/  FSEL R18, R18, -0.00019574658654164522886, !P0 ;  /* 0xb94d415312127808 */ /* 0x000fe40004000000 */
[----:B------:R-:W-:Y:S02]  /*0ce0*/  FSEL R11, -R20, -0.4999999701976776123, P0 ;  /* 0xbeffffff140b7808 */ /* 0x000fe40000000100 */
[----:B------:R-:W-:Y:S01]  /*0cf0*/  FSEL R16, R16, 1, P0 ;  /* 0x3f80000010107808 */ /* 0x000fe20000000000 */
[----:B------:R-:W-:-:S04]  /*0d00*/  FFMA R0, R7, R18, R0 ;  /* 0x0000001207007223 */ /* 0x000fc80000000000 */
        /* <DEDUP_REMOVED lines=9> */
[----:B------:R-:W-:-:S07]  /*0da0*/  FADD R24, R24, R9 ;  /* 0x0000000918187221 */ /* 0x000fce0000000000 */
.L_x_35:
[----:B------:R-:W0:Y:S01]  /*0db0*/  LDCU UR5, c[0x0][0x394] ;  /* 0x00007280ff0577ac */ /* 0x000e220008000800 */
[----:B------:R-:W-:-:S05]  /*0dc0*/  VIADD R6, R6, 0x1 ;  /* 0x0000000106067836 */ /* 0x000fca0000000000 */
[----:B0-----:R-:W-:-:S13]  /*0dd0*/  ISETP.NE.AND P0, PT, R6, UR5, PT ;  /* 0x0000000506007c0c */ /* 0x001fda000bf05270 */
[----:B------:R-:W-:Y:S05]  /*0de0*/  @P0 BRA `(.L_x_46) ;  /* 0xfffffff000f00947 */ /* 0x000fea000383ffff */
[----:B------:R-:W-:Y:S01]  /*0df0*/  FADD R4, R5, R4 ;  /* 0x0000000405047221 */ /* 0x000fe20000000000 */
[----:B------:R-:W-:Y:S01]  /*0e00*/  FADD R3, R24, R3 ;  /* 0x0000000318037221 */ /* 0x000fe20000000000 */
[----:B------:R-:W-:Y:S06]  /*0e10*/  BRA.U UP0, `(.L_x_47) ;  /* 0xfffffff100c87547 */ /* 0x000fec000b83ffff */
.L_x_34:
[----:B------:R-:W0:Y:S01]  /*0e20*/  LDCU UR4, c[0x0][0x39c] ;  /* 0x00007380ff0477ac */ /* 0x000e220008000800 */
[----:B------:R-:W-:Y:S01]  /*0e30*/  BSSY.RECONVERGENT B0, `(.L_x_48) ;  /* 0x000000e000007945 */ /* 0x000fe20003800200 */
[----:B0-----:R-:W-:-:S04]  /*0e40*/  I2FP.F32.S32 R8, UR4 ;  /* 0x0000000400087c45 */ /* 0x001fc80008201400 */
[----:B------:R-:W0:Y:S08]  /*0e50*/  MUFU.RCP R5, R8 ;  /* 0x0000000800057308 */ /* 0x000e300000001000 */
[----:B------:R-:W2:Y:S01]  /*0e60*/  FCHK P0, R4, R8 ;  /* 0x0000000804007302 */ /* 0x000ea20000000000 */
[----:B0-----:R-:W-:-:S04]  /*0e70*/  FFMA R0, -R8, R5, 1 ;  /* 0x3f80000008007423 */ /* 0x001fc80000000105 */
[----:B------:R-:W-:-:S04]  /*0e80*/  FFMA R5, R5, R0, R5 ;  /* 0x0000000005057223 */ /* 0x000fc80000000005 */
[----:B------:R-:W-:-:S04]  /*0e90*/  FFMA R7, R5, R4, RZ ;  /* 0x0000000405077223 */ /* 0x000fc800000000ff */
[----:B------:R-:W-:-:S04]  /*0ea0*/  FFMA R6, -R8, R7, R4 ;  /* 0x0000000708067223 */ /* 0x000fc80000000104 */
[----:B------:R-:W-:Y:S01]  /*0eb0*/  FFMA R6, R5, R6, R7 ;  /* 0x0000000605067223 */ /* 0x000fe20000000007 */
[----:B--2---:R-:W-:Y:S06]  /*0ec0*/  @!P0 BRA `(.L_x_49) ;  /* 0x0000000000108947 */ /* 0x004fec0003800000 */
[----:B------:R-:W-:Y:S01]  /*0ed0*/  IMAD.MOV.U32 R5, RZ, RZ, R8 ;  /* 0x000000ffff057224 */ /* 0x000fe200078e0008 */
[----:B------:R-:W-:-:S07]  /*0ee0*/  MOV R10, 0xf00 ;  /* 0x00000f00000a7802 */ /* 0x000fce0000000f00 */
[----:B-1----:R-:W-:Y:S05]  /*0ef0*/  CALL.REL.NOINC `($__internal_4_$__cuda_sm3x_div_rn_noftz_f32_slowpath) ;  /* 0x0000000400c07944 */ /* 0x002fea0003c00000 */
[----:B------:R-:W-:-:S07]  /*0f00*/  IMAD.MOV.U32 R6, RZ, RZ, R0 ;  /* 0x000000ffff067224 */ /* 0x000fce00078e0000 */
.L_x_49:
[----:B------:R-:W-:Y:S05]  /*0f10*/  BSYNC.RECONVERGENT B0 ;  /* 0x0000000000007941 */ /* 0x000fea0003800200 */
.L_x_48:
[----:B------:R-:W0:Y:S01]  /*0f20*/  MUFU.RCP R5, R8 ;  /* 0x0000000800057308 */ /* 0x000e220000001000 */
[----:B------:R-:W-:Y:S07]  /*0f30*/  BSSY.RECONVERGENT B0, `(.L_x_50) ;  /* 0x000000d000007945 */ /* 0x000fee0003800200 */
        /* <DEDUP_REMOVED lines=8> */
[----:B------:R-:W-:Y:S01]  /*0fc0*/  MOV R10, 0xff0 ;  /* 0x00000ff0000a7802 */ /* 0x000fe20000000f00 */
[----:B------:R-:W-:-:S07]  /*0fd0*/  IMAD.MOV.U32 R5, RZ, RZ, R8 ;  /* 0x000000ffff057224 */ /* 0x000fce00078e0008 */
[----:B-1----:R-:W-:Y:S05]  /*0fe0*/  CALL.REL.NOINC `($__internal_4_$__cuda_sm3x_div_rn_noftz_f32_slowpath) ;  /* 0x0000000400847944 */ /* 0x002fea0003c00000 */
[----:B------:R-:W-:-:S07]  /*0ff0*/  IMAD.MOV.U32 R7, RZ, RZ, R0 ;  /* 0x000000ffff077224 */ /* 0x000fce00078e0000 */
.L_x_51:
[----:B------:R-:W-:Y:S05]  /*1000*/  BSYNC.RECONVERGENT B0 ;  /* 0x0000000000007941 */ /* 0x000fea0003800200 */
.L_x_50:
[----:B------:R-:W0:Y:S02]  /*1010*/  LDC.64 R4, c[0x0][0x388] ;  /* 0x0000e200ff047b82 */ /* 0x000e240000000a00 */
[----:B0-----:R-:W-:-:S05]  /*1020*/  IMAD.WIDE.U32 R2, R2, 0x8, R4 ;  /* 0x0000000802027825 */ /* 0x001fca00078e0004 */
[----:B------:R-:W-:Y:S01]  /*1030*/  STG.E.64 desc[UR8][R2.64], R6 ;  /* 0x0000000602007986 */ /* 0x000fe2000c101b08 */
[----:B------:R-:W-:Y:S05]  /*1040*/  EXIT ;  /* 0x000000000000794d */ /* 0x000fea0003800000 */
        .weak           $__internal_3_$__cuda_sm20_div_rn_f64_full
        .type           $__internal_3_$__cuda_sm20_div_rn_f64_full,@function
        .size           $__internal_3_$__cuda_sm20_div_rn_f64_full,($__internal_4_$__cuda_sm3x_div_rn_noftz_f32_slowpath - $__internal_3_$__cuda_sm20_div_rn_f64_full)
$__internal_3_$__cuda_sm20_div_rn_f64_full:
        /* <DEDUP_REMOVED lines=58> */
[----:B------:R-:W-:-:S06]  /*13f0*/  IMAD.MOV.U32 R8, RZ, RZ, RZ ;  /* 0x000000ffff087224 */ /* 0x000fcc00078e00ff */
[----:B------:R-:W-:-:S03]  /*1400*/  DFMA R8, R16, -R8, R20 ;  /* 0x800000081008722b */ /* 0x000fc60000000014 */
[----:B------:R-:W-:-:S03]  /*1410*/  LOP3.LUT R15, R11, R15, RZ, 0x3c, !PT ;  /* 0x0000000f0b0f7212 */ /* 0x000fc600078e3cff */
[----:B------:R-:W-:-:S04]  /*1420*/  IADD3 R8, PT, PT, -R18, -0x43300000, RZ ;  /* 0xbcd0000012087810 */ /* 0x000fc80007ffe1ff */
[----:B------:R-:W-:-:S04]  /*1430*/  FSETP.NEU.AND P0, PT, |R9|, R8, PT ;  /* 0x000000080900720b */ /* 0x000fc80003f0d200 */
[----:B------:R-:W-:Y:S02]  /*1440*/  FSEL R16, R10, R16, !P0 ;  /* 0x000000100a107208 */ /* 0x000fe40004000000 */
[----:B------:R-:W-:Y:S01]  /*1450*/  FSEL R17, R15, R17, !P0 ;  /* 0x000000110f117208 */ /* 0x000fe20004000000 */
[----:B------:R-:W-:Y:S06]  /*1460*/  BRA `(.L_x_54) ;  /* 0x0000000000547947 */ /* 0x000fec0003800000 */
.L_x_53:
        /* <DEDUP_REMOVED lines=16> */
.L_x_56:
[----:B------:R-:W-:Y:S01]  /*1570*/  LOP3.LUT R17, R23, 0x80000, RZ, 0xfc, !PT ;  /* 0x0008000017117812 */ /* 0x000fe200078efcff */
[----:B------:R-:W-:Y:S01]  /*1580*/  IMAD.MOV.U32 R16, RZ, RZ, R22 ;  /* 0x000000ffff107224 */ /* 0x000fe200078e0016 */
[----:B------:R-:W-:Y:S06]  /*1590*/  BRA `(.L_x_54) ;  /* 0x0000000000087947 */ /* 0x000fec0003800000 */
.L_x_55:
[----:B------:R-:W-:Y:S01]  /*15a0*/  LOP3.LUT R17, R11, 0x80000, RZ, 0xfc, !PT ;  /* 0x000800000b117812 */ /* 0x000fe200078efcff */
[----:B------:R-:W-:-:S07]  /*15b0*/  IMAD.MOV.U32 R16, RZ, RZ, R10 ;  /* 0x000000ffff107224 */ /* 0x000fce00078e000a */
.L_x_54:
[----:B------:R-:W-:Y:S05]  /*15c0*/  BSYNC.RECONVERGENT B1 ;  /* 0x0000000000017941 */ /* 0x000fea0003800200 */
.L_x_52:
[----:B------:R-:W-:Y:S02]  /*15d0*/  IMAD.MOV.U32 R8, RZ, RZ, R0 ;  /* 0x000000ffff087224 */ /* 0x000fe400078e0000 */
[----:B------:R-:W-:-:S04]  /*15e0*/  IMAD.MOV.U32 R9, RZ, RZ, 0x0 ;  /* 0x00000000ff097424 */ /* 0x000fc800078e00ff */
[----:B------:R-:W-:Y:S05]  /*15f0*/  RET.REL.NODEC R8 `(_Z9dftKernelPK6float2PS_iiii) ;  /* 0xffffffe808807950 */ /* 0x000fea0003c3ffff */
        .weak           $__internal_4_$__cuda_sm3x_div_rn_noftz_f32_slowpath
        .type           $__internal_4_$__cuda_sm3x_div_rn_noftz_f32_slowpath,@function
        .size           $__internal_4_$__cuda_sm3x_div_rn_noftz_f32_slowpath,(.L_x_73 - $__internal_4_$__cuda_sm3x_div_rn_noftz_f32_slowpath)
$__internal_4_$__cuda_sm3x_div_rn_noftz_f32_slowpath:
        /* <DEDUP_REMOVED lines=11> */
[----:B------:R-:W-:Y:S02]  /*16b0*/  FSETP.GTU.FTZ.AND P0, PT, |R4|, +INF , PT ;  /* 0x7f8000000400780b */ /* 0x000fe40003f1c200 */
        /* <DEDUP_REMOVED lines=22> */
.L_x_58:
[----:B------:R-:W-:Y:S01]  /*1820*/  LEA R0, R14, 0xc0800000, 0x17 ;  /* 0xc08000000e007811 */ /* 0x000fe200078eb8ff */
[----:B------:R-:W-:Y:S04]  /*1830*/  BSSY.RECONVERGENT B2, `(.L_x_63) ;  /* 0x0000036000027945 */ /* 0x000fe80003800200 */
[----:B------:R-:W-:Y:S02]  /*1840*/  IMAD.IADD R9, R5, 0x1, -R0 ;  /* 0x0000000105097824 */ /* 0x000fe400078e0a00 */
[----:B------:R-:W-:Y:S02]  /*1850*/  VIADD R5, R12, 0xffffff81 ;  /* 0xffffff810c057836 */ /* 0x000fe40000000000 */
[----:B------:R-:W0:Y:S01]  /*1860*/  MUFU.RCP R11, R9 ;  /* 0x00000009000b7308 */ /* 0x000e220000001000 */
[----:B------:R-:W-:Y:S01]  /*1870*/  FADD.FTZ R13, -R9, -RZ ;  /* 0x800000ff090d7221 */ /* 0x000fe20000010100 */
[----:B------:R-:W-:-:S03]  /*1880*/  IMAD R0, R5, -0x800000, R4 ;  /* 0xff80000005007824 */ /* 0x000fc600078e0204 */
[----:B0-----:R-:W-:-:S04]  /*1890*/  FFMA R12, R11, R13, 1 ;  /* 0x3f8000000b0c7423 */ /* 0x001fc8000000000d */
[----:B------:R-:W-:Y:S01]  /*18a0*/  FFMA R15, R11, R12, R11 ;  /* 0x0000000c0b0f7223 */ /* 0x000fe2000000000b */
[----:B------:R-:W-:-:S03]  /*18b0*/  IADD3 R12, PT, PT, R5, 0x7f, -R14 ;  /* 0x0000007f050c7810 */ /* 0x000fc60007ffe80e */
[----:B------:R-:W-:Y:S02]  /*18c0*/  FFMA R4, R0, R15, RZ ;  /* 0x0000000f00047223 */ /* 0x000fe400000000ff */
[----:B------:R-:W-:Y:S02]  /*18d0*/  IMAD.IADD R7, R12, 0x1, R7 ;  /* 0x000000010c077824 */ /* 0x000fe400078e0207 */
        /* <DEDUP_REMOVED lines=17> */
[-CC-:B------:R-:W-:Y:S01]  /*19f0*/  FFMA.RZ R4, R15, R13.reuse, R16.reuse ;  /* 0x0000000d0f047223 */ /* 0x180fe2000000c010 */
[----:B------:R-:W-:Y:S02]  /*1a00*/  VIADD R12, R9, 0x20 ;  /* 0x00000020090c7836 */ /* 0x000fe40000000000 */
[-CC-:B------:R-:W-:Y:S01]  /*1a10*/  FFMA.RM R5, R15, R13.reuse, R16.reuse ;  /* 0x0000000d0f057223 */ /* 0x180fe20000004010 */
        /* <DEDUP_REMOVED lines=19> */
.L_x_65:
[----:B------:R-:W-:-:S04]  /*1b50*/  LOP3.LUT R0, R0, 0x80000000, RZ, 0xc0, !PT ;  /* 0x8000000000007812 */ /* 0x000fc800078ec0ff */
[----:B------:R-:W-:Y:S01]  /*1b60*/  LOP3.LUT R0, R0, 0x7f800000, RZ, 0xfc, !PT ;  /* 0x7f80000000007812 */ /* 0x000fe200078efcff */
[----:B------:R-:W-:Y:S06]  /*1b70*/  BRA `(.L_x_66) ;  /* 0x0000000000047947 */ /* 0x000fec0003800000 */
.L_x_64:
[----:B------:R-:W-:-:S07]  /*1b80*/  IMAD R0, R7, 0x800000, R0 ;  /* 0x0080000007007824 */ /* 0x000fce00078e0200 */
.L_x_66:
[----:B------:R-:W-:Y:S05]  /*1b90*/  BSYNC.RECONVERGENT B2 ;  /* 0x0000000000027941 */ /* 0x000fea0003800200 */
.L_x_63:
[----:B------:R-:W-:Y:S05]  /*1ba0*/  BRA `(.L_x_67) ;  /* 0x0000000000207947 */ /* 0x000fea0003800000 */
.L_x_62:
[----:B------:R-:W-:-:S04]  /*1bb0*/  LOP3.LUT R0, R5, 0x80000000, R4, 0x48, !PT ;  /* 0x8000000005007812 */ /* 0x000fc800078e4804 */
[----:B------:R-:W-:Y:S01]  /*1bc0*/  LOP3.LUT R0, R0, 0x7f800000, RZ, 0xfc, !PT ;  /* 0x7f80000000007812 */ /* 0x000fe200078efcff */
[----:B------:R-:W-:Y:S06]  /*1bd0*/  BRA `(.L_x_67) ;  /* 0x0000000000147947 */ /* 0x000fec0003800000 */
.L_x_61:
[----:B------:R-:W-:Y:S01]  /*1be0*/  LOP3.LUT R0, R5, 0x80000000, R4, 0x48, !PT ;  /* 0x8000000005007812 */ /* 0x000fe200078e4804 */
[----:B------:R-:W-:Y:S06]  /*1bf0*/  BRA `(.L_x_67) ;  /* 0x00000000000c7947 */ /* 0x000fec0003800000 */
.L_x_60:
[----:B------:R-:W0:Y:S01]  /*1c00*/  MUFU.RSQ R0, -QNAN ;  /* 0xffc0000000007908 */ /* 0x000e220000001400 */
[----:B------:R-:W-:Y:S05]  /*1c10*/  BRA `(.L_x_67) ;  /* 0x0000000000047947 */ /* 0x000fea0003800000 */
.L_x_59:
[----:B------:R-:W-:-:S07]  /*1c20*/  FADD.FTZ R0, R4, R5 ;  /* 0x0000000504007221 */ /* 0x000fce0000010000 */
.L_x_67:
[----:B------:R-:W-:Y:S05]  /*1c30*/  BSYNC.RECONVERGENT B1 ;  /* 0x0000000000017941 */ /* 0x000fea0003800200 */
.L_x_57:
[----:B------:R-:W-:-:S04]  /*1c40*/  IMAD.MOV.U32 R11, RZ, RZ, 0x0 ;  /* 0x00000000ff0b7424 */ /* 0x000fc800078e00ff */
[----:B0-----:R-:W-:Y:S05]  /*1c50*/  RET.REL.NODEC R10 `(_Z9dftKernelPK6float2PS_iiii) ;  /* 0xffffffe00ae87950 */ /* 0x001fea0003c3ffff */
.L_x_68:
        /* <DEDUP_REMOVED lines=10> */
.L_x_73:


//--------------------- .nv.global.init           --------------------------
	.section	.nv.global.init,"aw",@progbits
	.align	4
.nv.global.init:
	.type		__cudart_i2opi_f,@object
	.size		__cudart_i2opi_f,(.L_28 - __cudart_i2opi_f)
__cudart_i2opi_f:
        /*0000*/ 	.byte	0x41, 0x90, 0x43, 0x3c, 0x99, 0x95, 0x62, 0xdb, 0xc0, 0xdd, 0x34, 0xf5, 0xd1, 0x57, 0x27, 0xfc
        /*0010*/ 	.byte	0x29, 0x15, 0x44, 0x4e, 0x6e, 0x83, 0xf9, 0xa2
.L_28:


//--------------------- .nv.shared.reserved.0     --------------------------
	.section	.nv.shared.reserved.0,"aw",@nobits
	.weak		__nv_reservedSMEM_offset_0_alias
	.size		__nv_reservedSMEM_offset_0_alias, 0, 64
	.other		__nv_reservedSMEM_offset_0_alias,@"STO_CUDA_RESERVED_SHARED STV_DEFAULT"
__nv_reservedSMEM_offset_0_alias:
	.zero		0
	.zero		64


//--------------------- .nv.global                --------------------------
	.section	.nv.global,"aw",@nobits
.nv.global:
	.type		_ZN34_INTERNAL_596dfe7e_4_k_cu_a7998e654cuda3std3__48in_placeE,@object
	.size		_ZN34_INTERNAL_596dfe7e_4_k_cu_a7998e654cuda3std3__48in_placeE,(_ZN34_INTERNAL_596dfe7e_4_k_cu_a7998e654cuda3std6ranges3__45__cpo8distanceE - _ZN34_INTERNAL_596dfe7e_4_k_cu_a7998e654cuda3std3__48in_placeE)
_ZN34_INTERNAL_596dfe7e_4_k_cu_a7998e654cuda3std3__48in_placeE:
	.zero		1
	.type		_ZN34_INTERNAL_596dfe7e_4_k_cu_a7998e654cuda3std6ranges3__45__cpo8distanceE,@object
	.size		_ZN34_INTERNAL_596dfe7e_4_k_cu_a7998e654cuda3std6ranges3__45__cpo8distanceE,(_ZN34_INTERNAL_596dfe7e_4_k_cu_a7998e654cuda3std3__45__cpo6cbeginE - _ZN34_INTERNAL_596dfe7e_4_k_cu_a7998e654cuda3std6ranges3__45__cpo8distanceE)
_ZN34_INTERNAL_596dfe7e_4_k_cu_a7998e654cuda3std6ranges3__45__cpo8distanceE:
	.zero		1
	.type		_ZN34_INTERNAL_596dfe7e_4_k_cu_a7998e654cuda3std3__45__cpo6cbeginE,@object
	.size		_ZN34_INTERNAL_596dfe7e_4_k_cu_a7998e654cuda3std3__45__cpo6cbeginE,(_ZN34_INTERNAL_596dfe7e_4_k_cu_a7998e654cuda3std6ranges3__45__cpo7advanceE - _ZN34_INTERNAL_596dfe7e_4_k_cu_a7998e654cuda3std3__45__cpo6cbeginE)
_ZN34_INTERNAL_596dfe7e_4_k_cu_a7998e654cuda3std3__45__cpo6cbeginE:
	.zero		1
	.type		_ZN34_INTERNAL_596dfe7e_4_k_cu_a7998e654cuda3std6ranges3__45__cpo7advanceE,@object
	.size		_ZN34_INTERNAL_596dfe7e_4_k_cu_a7998e654cuda3std6ranges3__45__cpo7advanceE,(_ZN34_INTERNAL_596dfe7e_4_k_cu_a7998e654cuda3std3__45__cpo7crbeginE - _ZN34_INTERNAL_596dfe7e_4_k_cu_a7998e654cuda3std6ranges3__45__cpo7advanceE)
_ZN34_INTERNAL_596dfe7e_4_k_cu_a7998e654cuda3std6ranges3__45__cpo7advanceE:
	.zero		1
	.type		_ZN34_INTERNAL_596dfe7e_4_k_cu_a7998e654cuda3std3__45__cpo7crbeginE,@object
	.size		_ZN34_INTERNAL_596dfe7e_4_k_cu_a7998e654cuda3std3__45__cpo7crbeginE,(_ZN34_INTERNAL_596dfe7e_4_k_cu_a7998e654cuda3std6ranges3__45__cpo4dataE - _ZN34_INTERNAL_596dfe7e_4_k_cu_a7998e654cuda3std3__45__cpo7crbeginE)
_ZN34_INTERNAL_596dfe7e_4_k_cu_a7998e654cuda3std3__45__cpo7crbeginE:
	.zero		1
	.type		_ZN34_INTERNAL_596dfe7e_4_k_cu_a7998e654cuda3std6ranges3__45__cpo4dataE,@object
	.size		_ZN34_INTERNAL_596dfe7e_4_k_cu_a7998e654cuda3std6ranges3__45__cpo4dataE,(_ZN34_INTERNAL_596dfe7e_4_k_cu_a7998e654cuda3std6ranges3__45__cpo5beginE - _ZN34_INTERNAL_596dfe7e_4_k_cu_a7998e654cuda3std6ranges3__45__cpo4dataE)
_ZN34_INTERNAL_596dfe7e_4_k_cu_a7998e654cuda3std6ranges3__45__cpo4dataE:
	.zero		1
	.type		_ZN34_INTERNAL_596dfe7e_4_k_cu_a7998e654cuda3std6ranges3__45__cpo5beginE,@object
	.size		_ZN34_INTERNAL_596dfe7e_4_k_cu_a7998e654cuda3std6ranges3__45__cpo5beginE,(_ZN34_INTERNAL_596dfe7e_4_k_cu_a7998e654cuda3std3__436_GLOBAL__N__596dfe7e_4_k_cu_a7998e656ignoreE - _ZN34_INTERNAL_596dfe7e_4_k_cu_a7998e654cuda3std6ranges3__45__cpo5beginE)
_ZN34_INTERNAL_596dfe7e_4_k_cu_a7998e654cuda3std6ranges3__45__cpo5beginE:
	.zero		1
	.type		_ZN34_INTERNAL_596dfe7e_4_k_cu_a7998e654cuda3std3__436_GLOBAL__N__596dfe7e_4_k_cu_a7998e656ignoreE,@object
	.size		_ZN34_INTERNAL_596dfe7e_4_k_cu_a7998e654cuda3std3__436_GLOBAL__N__596dfe7e_4_k_cu_a7998e656ignoreE,(_ZN34_INTERNAL_596dfe7e_4_k_cu_a7998e654cuda3std6ranges3__45__cpo4sizeE - _ZN34_INTERNAL_596dfe7e_4_k_cu_a7998e654cuda3std3__436_GLOBAL__N__596dfe7e_4_k_cu_a7998e656ignoreE)
_ZN34_INTERNAL_596dfe7e_4_k_cu_a7998e654cuda3std3__436_GLOBAL__N__596dfe7e_4_k_cu_a7998e656ignoreE:
	.zero		1
	.type		_ZN34_INTERNAL_596dfe7e_4_k_cu_a7998e654cuda3std6ranges3__45__cpo4sizeE,@object
	.size		_ZN34_INTERNAL_596dfe7e_4_k_cu_a7998e654cuda3std6ranges3__45__cpo4sizeE,(_ZN34_INTERNAL_596dfe7e_4_k_cu_a7998e654cuda3std3__45__cpo5beginE - _ZN34_INTERNAL_596dfe7e_4_k_cu_a7998e654cuda3std6ranges3__45__cpo4sizeE)
_ZN34_INTERNAL_596dfe7e_4_k_cu_a7998e654cuda3std6ranges3__45__cpo4sizeE:
	.zero		1
	.type		_ZN34_INTERNAL_596dfe7e_4_k_cu_a7998e654cuda3std3__45__cpo5beginE,@object
	.size		_ZN34_INTERNAL_596dfe7e_4_k_cu_a7998e654cuda3std3__45__cpo5beginE,(_ZN34_INTERNAL_596dfe7e_4_k_cu_a7998e654cuda3std6ranges3__45__cpo6cbeginE - _ZN34_INTERNAL_596dfe7e_4_k_cu_a7998e654cuda3std3__45__cpo5beginE)
_ZN34_INTERNAL_596dfe7e_4_k_cu_a7998e654cuda3std3__45__cpo5beginE:
	.zero		1
	.type		_ZN34_INTERNAL_596dfe7e_4_k_cu_a7998e654cuda3std6ranges3__45__cpo6cbeginE,@object
	.size		_ZN34_INTERNAL_596dfe7e_4_k_cu_a7998e654cuda3std6ranges3__45__cpo6cbeginE,(_ZN34_INTERNAL_596dfe7e_4_k_cu_a7998e654cuda3std3__45__cpo6rbeginE - _ZN34_INTERNAL_596dfe7e_4_k_cu_a7998e654cuda3std6ranges3__45__cpo6cbeginE)
_ZN34_INTERNAL_596dfe7e_4_k_cu_a7998e654cuda3std6ranges3__45__cpo6cbeginE:
	.zero		1
	.type		_ZN34_INTERNAL_596dfe7e_4_k_cu_a7998e654cuda3std3__45__cpo6rbeginE,@object
	.size		_ZN34_INTERNAL_596dfe7e_4_k_cu_a7998e654cuda3std3__45__cpo6rbeginE,(_ZN34_INTERNAL_596dfe7e_4_k_cu_a7998e654cuda3std6ranges3__45__cpo4nextE - _ZN34_INTERNAL_596dfe7e_4_k_cu_a7998e654cuda3std3__45__cpo6rbeginE)
_ZN34_INTERNAL_596dfe7e_4_k_cu_a7998e654cuda3std3__45__cpo6rbeginE:
	.zero		1
	.type		_ZN34_INTERNAL_596dfe7e_4_k_cu_a7998e654cuda3std6ranges3__45__cpo4nextE,@object
	.size		_ZN34_INTERNAL_596dfe7e_4_k_cu_a7998e654cuda3std6ranges3__45__cpo4nextE,(_ZN34_INTERNAL_596dfe7e_4_k_cu_a7998e654cuda3std6ranges3__45__cpo4swapE - _ZN34_INTERNAL_596dfe7e_4_k_cu_a7998e654cuda3std6ranges3__45__cpo4nextE)
_ZN34_INTERNAL_596dfe7e_4_k_cu_a7998e654cuda3std6ranges3__45__cpo4nextE:
	.zero		1
	.type		_ZN34_INTERNAL_596dfe7e_4_k_cu_a7998e654cuda3std6ranges3__45__cpo4swapE,@object
	.size		_ZN34_INTERNAL_596dfe7e_4_k_cu_a7998e654cuda3std6ranges3__45__cpo4swapE,(_ZN34_INTERNAL_596dfe7e_4_k_cu_a7998e654cuda3std3__420unreachable_sentinelE - _ZN34_INTERNAL_596dfe7e_4_k_cu_a7998e654cuda3std6ranges3__45__cpo4swapE)
_ZN34_INTERNAL_596dfe7e_4_k_cu_a7998e654cuda3std6ranges3__45__cpo4swapE:
	.zero		1
	.type		_ZN34_INTERNAL_596dfe7e_4_k_cu_a7998e654cuda3std3__420unreachable_sentinelE,@object
	.size		_ZN34_INTERNAL_596dfe7e_4_k_cu_a7998e654cuda3std3__420unreachable_sentinelE,(_ZN34_INTERNAL_596dfe7e_4_k_cu_a7998e656thrust24THRUST_300001_SM_1000_NS6system6detail10sequential3seqE - _ZN34_INTERNAL_596dfe7e_4_k_cu_a7998e654cuda3std3__420unreachable_sentinelE)
_ZN34_INTERNAL_596dfe7e_4_k_cu_a7998e654cuda3std3__420unreachable_sentinelE:
	.zero		1
	.type		_ZN34_INTERNAL_596dfe7e_4_k_cu_a7998e656thrust24THRUST_300001_SM_1000_NS6system6detail10sequential3seqE,@object
	.size		_ZN34_INTERNAL_596dfe7e_4_k_cu_a7998e656thrust24THRUST_300001_SM_1000_NS6system6detail10sequential3seqE,(_ZN34_INTERNAL_596dfe7e_4_k_cu_a7998e654cuda3std3__45__cpo4cendE - _ZN34_INTERNAL_596dfe7e_4_k_cu_a7998e656thrust24THRUST_300001_SM_1000_NS6system6detail10sequential3seqE)
_ZN34_INTERNAL_596dfe7e_4_k_cu_a7998e656thrust24THRUST_300001_SM_1000_NS6system6detail10sequential3seqE:
	.zero		1
	.type		_ZN34_INTERNAL_596dfe7e_4_k_cu_a7998e654cuda3std3__45__cpo4cendE,@object
	.size		_ZN34_INTERNAL_596dfe7e_4_k_cu_a7998e654cuda3std3__45__cpo4cendE,(_ZN34_INTERNAL_596dfe7e_4_k_cu_a7998e654cuda3std6ranges3__45__cpo9iter_swapE - _ZN34_INTERNAL_596dfe7e_4_k_cu_a7998e654cuda3std3__45__cpo4cendE)
_ZN34_INTERNAL_596dfe7e_4_k_cu_a7998e654cuda3std3__45__cpo4cendE:
	.zero		1
	.type		_ZN34_INTERNAL_596dfe7e_4_k_cu_a7998e654cuda3std6ranges3__45__cpo9iter_swapE,@object
	.size		_ZN34_INTERNAL_596dfe7e_4_k_cu_a7998e654cuda3std6ranges3__45__cpo9iter_swapE,(_ZN34_INTERNAL_596dfe7e_4_k_cu_a7998e654cuda3std3__45__cpo5crendE - _ZN34_INTERNAL_596dfe7e_4_k_cu_a7998e654cuda3std6ranges3__45__cpo9iter_swapE)
_ZN34_INTERNAL_596dfe7e_4_k_cu_a7998e654cuda3std6ranges3__45__cpo9iter_swapE:
	.zero		1
	.type		_ZN34_INTERNAL_596dfe7e_4_k_cu_a7998e654cuda3std3__45__cpo5crendE,@object
	.size		_ZN34_INTERNAL_596dfe7e_4_k_cu_a7998e654cuda3std3__45__cpo5crendE,(_ZN34_INTERNAL_596dfe7e_4_k_cu_a7998e654cuda3std6ranges3__45__cpo5cdataE - _ZN34_INTERNAL_596dfe7e_4_k_cu_a7998e654cuda3std3__45__cpo5crendE)
_ZN34_INTERNAL_596dfe7e_4_k_cu_a7998e654cuda3std3__45__cpo5crendE:
	.zero		1
	.type		_ZN34_INTERNAL_596dfe7e_4_k_cu_a7998e654cuda3std6ranges3__45__cpo5cdataE,@object
	.size		_ZN34_INTERNAL_596dfe7e_4_k_cu_a7998e654cuda3std6ranges3__45__cpo5cdataE,(_ZN34_INTERNAL_596dfe7e_4_k_cu_a7998e654cuda3std6ranges3__45__cpo3endE - _ZN34_INTERNAL_596dfe7e_4_k_cu_a7998e654cuda3std6ranges3__45__cpo5cdataE)
_ZN34_INTERNAL_596dfe7e_4_k_cu_a7998e654cuda3std6ranges3__45__cpo5cdataE:
	.zero		1
	.type		_ZN34_INTERNAL_596dfe7e_4_k_cu_a7998e654cuda3std6ranges3__45__cpo3endE,@object
	.size		_ZN34_INTERNAL_596dfe7e_4_k_cu_a7998e654cuda3std6ranges3__45__cpo3endE,(_ZN34_INTERNAL_596dfe7e_4_k_cu_a7998e654cuda3std3__419piecewise_constructE - _ZN34_INTERNAL_596dfe7e_4_k_cu_a7998e654cuda3std6ranges3__45__cpo3endE)
_ZN34_INTERNAL_596dfe7e_4_k_cu_a7998e654cuda3std6ranges3__45__cpo3endE:
	.zero		1
	.type		_ZN34_INTERNAL_596dfe7e_4_k_cu_a7998e654cuda3std3__419piecewise_constructE,@object
	.size		_ZN34_INTERNAL_596dfe7e_4_k_cu_a7998e654cuda3std3__419piecewise_constructE,(_ZN34_INTERNAL_596dfe7e_4_k_cu_a7998e654cuda3std6ranges3__45__cpo5ssizeE - _ZN34_INTERNAL_596dfe7e_4_k_cu_a7998e654cuda3std3__419piecewise_constructE)
_ZN34_INTERNAL_596dfe7e_4_k_cu_a7998e654cuda3std3__419piecewise_constructE:
	.zero		1
	.type		_ZN34_INTERNAL_596dfe7e_4_k_cu_a7998e654cuda3std6ranges3__45__cpo5ssizeE,@object
	.size		_ZN34_INTERNAL_596dfe7e_4_k_cu_a7998e654cuda3std6ranges3__45__cpo5ssizeE,(_ZN34_INTERNAL_596dfe7e_4_k_cu_a7998e654cuda3std3__45__cpo3endE - _ZN34_INTERNAL_596dfe7e_4_k_cu_a7998e654cuda3std6ranges3__45__cpo5ssizeE)
_ZN34_INTERNAL_596dfe7e_4_k_cu_a7998e654cuda3std6ranges3__45__cpo5ssizeE:
	.zero		1
	.type		_ZN34_INTERNAL_596dfe7e_4_k_cu_a7998e654cuda3std3__45__cpo3endE,@object
	.size		_ZN34_INTERNAL_596dfe7e_4_k_cu_a7998e654cuda3std3__45__cpo3endE,(_ZN34_INTERNAL_596dfe7e_4_k_cu_a7998e654cuda3std6ranges3__45__cpo4cendE - _ZN34_INTERNAL_596dfe7e_4_k_cu_a7998e654cuda3std3__45__cpo3endE)
_ZN34_INTERNAL_596dfe7e_4_k_cu_a7998e654cuda3std3__45__cpo3endE:
	.zero		1
	.type		_ZN34_INTERNAL_596dfe7e_4_k_cu_a7998e654cuda3std6ranges3__45__cpo4cendE,@object
	.size		_ZN34_INTERNAL_596dfe7e_4_k_cu_a7998e654cuda3std6ranges3__45__cpo4cendE,(_ZN34_INTERNAL_596dfe7e_4_k_cu_a7998e654cuda3std3__45__cpo4rendE - _ZN34_INTERNAL_596dfe7e_4_k_cu_a7998e654cuda3std6ranges3__45__cpo4cendE)
_ZN34_INTERNAL_596dfe7e_4_k_cu_a7998e654cuda3std6ranges3__45__cpo4cendE:
	.zero		1
	.type		_ZN34_INTERNAL_596dfe7e_4_k_cu_a7998e654cuda3std3__45__cpo4rendE,@object
	.size		_ZN34_INTERNAL_596dfe7e_4_k_cu_a7998e654cuda3std3__45__cpo4rendE,(_ZN34_INTERNAL_596dfe7e_4_k_cu_a7998e654cuda3std6ranges3__45__cpo4prevE - _ZN34_INTERNAL_596dfe7e_4_k_cu_a7998e654cuda3std3__45__cpo4rendE)
_ZN34_INTERNAL_596dfe7e_4_k_cu_a7998e654cuda3std3__45__cpo4rendE:
	.zero		1
	.type		_ZN34_INTERNAL_596dfe7e_4_k_cu_a7998e654cuda3std6ranges3__45__cpo4prevE,@object
	.size		_ZN34_INTERNAL_596dfe7e_4_k_cu_a7998e654cuda3std6ranges3__45__cpo4prevE,(_ZN34_INTERNAL_596dfe7e_4_k_cu_a7998e654cuda3std6ranges3__45__cpo9iter_moveE - _ZN34_INTERNAL_596dfe7e_4_k_cu_a7998e654cuda3std6ranges3__45__cpo4prevE)
_ZN34_INTERNAL_596dfe7e_4_k_cu_a7998e654cuda3std6ranges3__45__cpo4prevE:
	.zero		1
	.type		_ZN34_INTERNAL_596dfe7e_4_k_cu_a7998e654cuda3std6ranges3__45__cpo9iter_moveE,@object
	.size		_ZN34_INTERNAL_596dfe7e_4_k_cu_a7998e654cuda3std6ranges3__45__cpo9iter_moveE,(.L_13 - _ZN34_INTERNAL_596dfe7e_4_k_cu_a7998e654cuda3std6ranges3__45__cpo9iter_moveE)
_ZN34_INTERNAL_596dfe7e_4_k_cu_a7998e654cuda3std6ranges3__45__cpo9iter_moveE:
	.zero		1
.L_13:


//--------------------- .nv.constant0._Z11mydftkernelPK6float2Pfiiii --------------------------
	.section	.nv.constant0._Z11mydftkernelPK6float2Pfiiii,"a",@progbits
	.sectionflags	@""
	.align	4
.nv.constant0._Z11mydftkernelPK6float2Pfiiii:
	.zero		928


//--------------------- .nv.constant0._Z9dftKernelPK6float2PS_iiii --------------------------
	.section	.nv.constant0._Z9dftKernelPK6float2PS_iiii,"a",@progbits
	.sectionflags	@""
	.align	4
.nv.constant0._Z9dftKernelPK6float2PS_iiii:
	.zero		928


//--------------------- SYMBOLS --------------------------

	.type		.nv.reservedSmem.offset0,@object
	.size		.nv.reservedSmem.offset0,0x4
